//
// Generated by NVIDIA NVVM Compiler
//
// Compiler Build ID: CL-36424714
// Cuda compilation tools, release 13.0, V13.0.88
// Based on NVVM 20.0.0
//

.version 9.0
.target sm_100
.address_size 64

	// .globl	_Z10mmqrKernelPfS_iii
.extern .func  (.param .b64 func_retval0) malloc
(
	.param .b64 malloc_param_0
)
;
.extern .func free
(
	.param .b64 free_param_0
)
;

.visible .entry _Z10mmqrKernelPfS_iii(
	.param .u64 .ptr .align 1 _Z10mmqrKernelPfS_iii_param_0,
	.param .u64 .ptr .align 1 _Z10mmqrKernelPfS_iii_param_1,
	.param .u32 _Z10mmqrKernelPfS_iii_param_2,
	.param .u32 _Z10mmqrKernelPfS_iii_param_3,
	.param .u32 _Z10mmqrKernelPfS_iii_param_4
)
{
	.local .align 8 .b8 	__local_depot0[8];
	.reg .b64 	%SP;
	.reg .b64 	%SPL;
	.reg .pred 	%p<204>;
	.reg .b16 	%rs<42>;
	.reg .b32 	%r<452>;
	.reg .b32 	%f<860>;
	.reg .b64 	%rd<463>;

	mov.u64 	%SPL, __local_depot0;
	cvta.local.u64 	%SP, %SPL;
	ld.param.u64 	%rd56, [_Z10mmqrKernelPfS_iii_param_0];
	ld.param.u64 	%rd55, [_Z10mmqrKernelPfS_iii_param_1];
	ld.param.u32 	%r199, [_Z10mmqrKernelPfS_iii_param_2];
	ld.param.u32 	%r200, [_Z10mmqrKernelPfS_iii_param_3];
	cvta.to.global.u64 	%rd1, %rd56;
	add.u64 	%rd2, %SPL, 0;
	setp.lt.s32 	%p5, %r200, 1;
	@%p5 bra 	$L__BB0_302;
	shl.b32 	%r202, %r199, 1;
	mul.wide.s32 	%rd3, %r202, 4;
	mul.wide.s32 	%rd4, %r199, 4;
	add.s32 	%r1, %r199, -1;
	cvt.u16.u32 	%rs1, %r199;
	add.s16 	%rs3, %rs1, 3;
	and.b32  	%r2, %r199, 7;
	add.s32 	%r3, %r2, -1;
	and.b32  	%r4, %r199, 3;
	add.s32 	%r5, %r4, -1;
	and.b32  	%r6, %r199, 15;
	add.s32 	%r7, %r6, -1;
	and.b32  	%r8, %r199, 2147483632;
	and.b32  	%r9, %r199, 2147483640;
	and.b32  	%r10, %r199, 1;
	neg.s32 	%r11, %r8;
	cvta.to.global.u64 	%rd5, %rd55;
	mov.b32 	%r376, 0;
	mov.b16 	%rs36, 0;
	mov.u16 	%rs37, %rs36;
	mov.u16 	%rs38, %rs36;
	mov.u32 	%r377, %r376;
$L__BB0_2:
	setp.lt.s32 	%p6, %r199, 1;
	shl.b16 	%rs7, %rs37, 1;
	shl.b32 	%r203, %r376, 1;
	sub.s32 	%r14, %r199, %r203;
	{ // callseq 0, 0
	.param .b64 param0;
	st.param.b64 	[param0], %rd3;
	.param .b64 retval0;
	call.uni (retval0), 
	malloc, 
	(
	param0
	);
	ld.param.b64 	%rd58, [retval0];
	} // callseq 0
	@%p6 bra 	$L__BB0_18;
	add.s64 	%rd7, %rd58, 32;
	mov.b32 	%r378, 0;
	mov.pred 	%p200, -1;
$L__BB0_4:
	mov.pred 	%p1, %p200;
	setp.lt.u32 	%p8, %r1, 15;
	add.s32 	%r206, %r378, %r377;
	mul.lo.s32 	%r16, %r206, %r199;
	mul.lo.s32 	%r17, %r378, %r199;
	mov.b32 	%r381, 0;
	@%p8 bra 	$L__BB0_7;
	mul.wide.u32 	%rd59, %r16, 4;
	add.s64 	%rd60, %rd1, %rd59;
	add.s64 	%rd462, %rd60, 32;
	mul.wide.u32 	%rd61, %r17, 4;
	add.s64 	%rd461, %rd7, %rd61;
	mov.u32 	%r379, %r11;
$L__BB0_6:
	.pragma "nounroll";
	ld.global.f32 	%f83, [%rd462+-32];
	st.f32 	[%rd461+-32], %f83;
	ld.global.f32 	%f84, [%rd462+-28];
	st.f32 	[%rd461+-28], %f84;
	ld.global.f32 	%f85, [%rd462+-24];
	st.f32 	[%rd461+-24], %f85;
	ld.global.f32 	%f86, [%rd462+-20];
	st.f32 	[%rd461+-20], %f86;
	ld.global.f32 	%f87, [%rd462+-16];
	st.f32 	[%rd461+-16], %f87;
	ld.global.f32 	%f88, [%rd462+-12];
	st.f32 	[%rd461+-12], %f88;
	ld.global.f32 	%f89, [%rd462+-8];
	st.f32 	[%rd461+-8], %f89;
	ld.global.f32 	%f90, [%rd462+-4];
	st.f32 	[%rd461+-4], %f90;
	ld.global.f32 	%f91, [%rd462];
	st.f32 	[%rd461], %f91;
	ld.global.f32 	%f92, [%rd462+4];
	st.f32 	[%rd461+4], %f92;
	ld.global.f32 	%f93, [%rd462+8];
	st.f32 	[%rd461+8], %f93;
	ld.global.f32 	%f94, [%rd462+12];
	st.f32 	[%rd461+12], %f94;
	ld.global.f32 	%f95, [%rd462+16];
	st.f32 	[%rd461+16], %f95;
	ld.global.f32 	%f96, [%rd462+20];
	st.f32 	[%rd461+20], %f96;
	ld.global.f32 	%f97, [%rd462+24];
	st.f32 	[%rd461+24], %f97;
	ld.global.f32 	%f98, [%rd462+28];
	st.f32 	[%rd461+28], %f98;
	add.s32 	%r379, %r379, 16;
	add.s64 	%rd462, %rd462, 64;
	add.s64 	%rd461, %rd461, 64;
	setp.ne.s32 	%p9, %r379, 0;
	mov.u32 	%r381, %r8;
	@%p9 bra 	$L__BB0_6;
$L__BB0_7:
	setp.eq.s32 	%p10, %r6, 0;
	@%p10 bra 	$L__BB0_17;
	setp.lt.u32 	%p11, %r7, 7;
	@%p11 bra 	$L__BB0_10;
	add.s32 	%r207, %r381, %r16;
	mul.wide.u32 	%rd62, %r207, 4;
	add.s64 	%rd63, %rd1, %rd62;
	ld.global.f32 	%f99, [%rd63];
	add.s32 	%r208, %r381, %r17;
	mul.wide.u32 	%rd64, %r208, 4;
	add.s64 	%rd65, %rd58, %rd64;
	st.f32 	[%rd65], %f99;
	cvt.u64.u32 	%rd66, %r16;
	cvt.u64.u32 	%rd67, %r381;
	add.s64 	%rd68, %rd67, %rd66;
	shl.b64 	%rd69, %rd68, 2;
	add.s64 	%rd70, %rd1, %rd69;
	ld.global.f32 	%f100, [%rd70+4];
	cvt.u64.u32 	%rd71, %r17;
	add.s64 	%rd72, %rd67, %rd71;
	shl.b64 	%rd73, %rd72, 2;
	add.s64 	%rd74, %rd58, %rd73;
	st.f32 	[%rd74+4], %f100;
	ld.global.f32 	%f101, [%rd70+8];
	st.f32 	[%rd74+8], %f101;
	ld.global.f32 	%f102, [%rd70+12];
	st.f32 	[%rd74+12], %f102;
	ld.global.f32 	%f103, [%rd70+16];
	st.f32 	[%rd74+16], %f103;
	ld.global.f32 	%f104, [%rd70+20];
	st.f32 	[%rd74+20], %f104;
	ld.global.f32 	%f105, [%rd70+24];
	st.f32 	[%rd74+24], %f105;
	ld.global.f32 	%f106, [%rd70+28];
	st.f32 	[%rd74+28], %f106;
	add.s32 	%r381, %r381, 8;
$L__BB0_10:
	setp.eq.s32 	%p12, %r2, 0;
	@%p12 bra 	$L__BB0_17;
	setp.lt.u32 	%p13, %r3, 3;
	@%p13 bra 	$L__BB0_13;
	add.s32 	%r209, %r381, %r16;
	mul.wide.u32 	%rd75, %r209, 4;
	add.s64 	%rd76, %rd1, %rd75;
	ld.global.f32 	%f107, [%rd76];
	add.s32 	%r210, %r381, %r17;
	mul.wide.u32 	%rd77, %r210, 4;
	add.s64 	%rd78, %rd58, %rd77;
	st.f32 	[%rd78], %f107;
	cvt.u64.u32 	%rd79, %r16;
	cvt.u64.u32 	%rd80, %r381;
	add.s64 	%rd81, %rd80, %rd79;
	shl.b64 	%rd82, %rd81, 2;
	add.s64 	%rd83, %rd1, %rd82;
	ld.global.f32 	%f108, [%rd83+4];
	cvt.u64.u32 	%rd84, %r17;
	add.s64 	%rd85, %rd80, %rd84;
	shl.b64 	%rd86, %rd85, 2;
	add.s64 	%rd87, %rd58, %rd86;
	st.f32 	[%rd87+4], %f108;
	ld.global.f32 	%f109, [%rd83+8];
	st.f32 	[%rd87+8], %f109;
	ld.global.f32 	%f110, [%rd83+12];
	st.f32 	[%rd87+12], %f110;
	add.s32 	%r381, %r381, 4;
$L__BB0_13:
	setp.eq.s32 	%p14, %r4, 0;
	@%p14 bra 	$L__BB0_17;
	setp.eq.s32 	%p15, %r4, 1;
	add.s32 	%r211, %r381, %r16;
	mul.wide.u32 	%rd88, %r211, 4;
	add.s64 	%rd89, %rd1, %rd88;
	ld.global.f32 	%f111, [%rd89];
	add.s32 	%r212, %r381, %r17;
	mul.wide.u32 	%rd90, %r212, 4;
	add.s64 	%rd91, %rd58, %rd90;
	st.f32 	[%rd91], %f111;
	@%p15 bra 	$L__BB0_17;
	setp.eq.s32 	%p16, %r4, 2;
	cvt.u64.u32 	%rd92, %r16;
	cvt.u64.u32 	%rd93, %r381;
	add.s64 	%rd94, %rd93, %rd92;
	shl.b64 	%rd95, %rd94, 2;
	add.s64 	%rd14, %rd1, %rd95;
	ld.global.f32 	%f112, [%rd14+4];
	cvt.u64.u32 	%rd96, %r17;
	add.s64 	%rd97, %rd93, %rd96;
	shl.b64 	%rd98, %rd97, 2;
	add.s64 	%rd15, %rd58, %rd98;
	st.f32 	[%rd15+4], %f112;
	@%p16 bra 	$L__BB0_17;
	ld.global.f32 	%f113, [%rd14+8];
	st.f32 	[%rd15+8], %f113;
$L__BB0_17:
	mov.b32 	%r378, 1;
	mov.pred 	%p200, 0;
	@%p1 bra 	$L__BB0_4;
$L__BB0_18:
	setp.gt.s32 	%p18, %r199, 0;
	{ // callseq 1, 0
	.param .b64 param0;
	st.param.b64 	[param0], %rd3;
	.param .b64 retval0;
	call.uni (retval0), 
	malloc, 
	(
	param0
	);
	ld.param.b64 	%rd99, [retval0];
	} // callseq 1
	{ // callseq 2, 0
	.param .b64 param0;
	st.param.b64 	[param0], %rd3;
	.param .b64 retval0;
	call.uni (retval0), 
	malloc, 
	(
	param0
	);
	ld.param.b64 	%rd100, [retval0];
	} // callseq 2
	@%p18 bra 	$L__BB0_60;
$L__BB0_19:
	and.b32  	%r39, %r14, 15;
	and.b32  	%r40, %r14, -16;
	add.s32 	%r41, %r14, -2;
	xor.b16  	%rs27, %rs7, 7;
	add.s16 	%rs8, %rs27, %rs1;
	shl.b16 	%rs28, %rs36, 1;
	add.s16 	%rs9, %rs3, %rs28;
	shl.b16 	%rs10, %rs38, 1;
	mov.b32 	%r391, 0;
	mov.pred 	%p202, -1;
	mov.pred 	%p201, 0;
	mov.b16 	%rs39, 0;
	mov.u16 	%rs40, %rs39;
	mov.u16 	%rs41, %rs39;
$L__BB0_20:
	mov.pred 	%p3, %p202;
	add.s16 	%rs29, %rs7, %rs40;
	sub.s16 	%rs30, %rs1, %rs29;
	cvt.u32.u16 	%r231, %rs30;
	and.b32  	%r43, %r231, 7;
	add.s32 	%r44, %r43, -1;
	add.s16 	%rs31, %rs10, %rs41;
	sub.s16 	%rs32, %rs1, %rs31;
	cvt.u32.u16 	%r232, %rs32;
	and.b32  	%r45, %r232, 15;
	add.s32 	%r46, %r45, -1;
	not.b32 	%r233, %r391;
	add.s32 	%r47, %r14, %r233;
	sub.s32 	%r48, %r14, %r391;
	add.s32 	%r49, %r391, %r377;
	sub.s32 	%r50, %r199, %r49;
	setp.le.s32 	%p35, %r199, %r49;
	mov.f32 	%f821, 0f00000000;
	@%p35 bra 	$L__BB0_34;
	mul.lo.s32 	%r51, %r391, %r199;
	setp.lt.u32 	%p36, %r47, 15;
	mov.f32 	%f821, 0f00000000;
	mov.u32 	%r394, %r49;
	@%p36 bra 	$L__BB0_24;
	and.b32  	%r52, %r48, -16;
	mov.b32 	%r393, 0;
	mov.f32 	%f821, 0f00000000;
	mov.u32 	%r394, %r49;
$L__BB0_23:
	.pragma "nounroll";
	add.s32 	%r235, %r394, %r51;
	mul.wide.s32 	%rd137, %r235, 4;
	add.s64 	%rd138, %rd58, %rd137;
	ld.f32 	%f118, [%rd138];
	fma.rn.f32 	%f119, %f118, %f118, %f821;
	ld.f32 	%f120, [%rd138+4];
	fma.rn.f32 	%f121, %f120, %f120, %f119;
	ld.f32 	%f122, [%rd138+8];
	fma.rn.f32 	%f123, %f122, %f122, %f121;
	ld.f32 	%f124, [%rd138+12];
	fma.rn.f32 	%f125, %f124, %f124, %f123;
	ld.f32 	%f126, [%rd138+16];
	fma.rn.f32 	%f127, %f126, %f126, %f125;
	ld.f32 	%f128, [%rd138+20];
	fma.rn.f32 	%f129, %f128, %f128, %f127;
	ld.f32 	%f130, [%rd138+24];
	fma.rn.f32 	%f131, %f130, %f130, %f129;
	ld.f32 	%f132, [%rd138+28];
	fma.rn.f32 	%f133, %f132, %f132, %f131;
	ld.f32 	%f134, [%rd138+32];
	fma.rn.f32 	%f135, %f134, %f134, %f133;
	ld.f32 	%f136, [%rd138+36];
	fma.rn.f32 	%f137, %f136, %f136, %f135;
	ld.f32 	%f138, [%rd138+40];
	fma.rn.f32 	%f139, %f138, %f138, %f137;
	ld.f32 	%f140, [%rd138+44];
	fma.rn.f32 	%f141, %f140, %f140, %f139;
	ld.f32 	%f142, [%rd138+48];
	fma.rn.f32 	%f143, %f142, %f142, %f141;
	ld.f32 	%f144, [%rd138+52];
	fma.rn.f32 	%f145, %f144, %f144, %f143;
	ld.f32 	%f146, [%rd138+56];
	fma.rn.f32 	%f147, %f146, %f146, %f145;
	ld.f32 	%f148, [%rd138+60];
	fma.rn.f32 	%f821, %f148, %f148, %f147;
	add.s32 	%r394, %r394, 16;
	add.s32 	%r393, %r393, 16;
	setp.ne.s32 	%p37, %r393, %r52;
	@%p37 bra 	$L__BB0_23;
$L__BB0_24:
	and.b32  	%r236, %r48, 15;
	setp.eq.s32 	%p38, %r236, 0;
	@%p38 bra 	$L__BB0_34;
	setp.lt.u32 	%p39, %r46, 7;
	@%p39 bra 	$L__BB0_27;
	add.s32 	%r237, %r394, %r51;
	mul.wide.s32 	%rd139, %r237, 4;
	add.s64 	%rd140, %rd58, %rd139;
	ld.f32 	%f150, [%rd140];
	fma.rn.f32 	%f151, %f150, %f150, %f821;
	ld.f32 	%f152, [%rd140+4];
	fma.rn.f32 	%f153, %f152, %f152, %f151;
	ld.f32 	%f154, [%rd140+8];
	fma.rn.f32 	%f155, %f154, %f154, %f153;
	ld.f32 	%f156, [%rd140+12];
	fma.rn.f32 	%f157, %f156, %f156, %f155;
	ld.f32 	%f158, [%rd140+16];
	fma.rn.f32 	%f159, %f158, %f158, %f157;
	ld.f32 	%f160, [%rd140+20];
	fma.rn.f32 	%f161, %f160, %f160, %f159;
	ld.f32 	%f162, [%rd140+24];
	fma.rn.f32 	%f163, %f162, %f162, %f161;
	ld.f32 	%f164, [%rd140+28];
	fma.rn.f32 	%f821, %f164, %f164, %f163;
	add.s32 	%r394, %r394, 8;
$L__BB0_27:
	and.b32  	%r238, %r45, 7;
	setp.eq.s32 	%p40, %r238, 0;
	@%p40 bra 	$L__BB0_34;
	and.b32  	%r60, %r43, 3;
	setp.lt.u32 	%p41, %r44, 3;
	@%p41 bra 	$L__BB0_30;
	add.s32 	%r239, %r394, %r51;
	mul.wide.s32 	%rd141, %r239, 4;
	add.s64 	%rd142, %rd58, %rd141;
	ld.f32 	%f166, [%rd142];
	fma.rn.f32 	%f167, %f166, %f166, %f821;
	ld.f32 	%f168, [%rd142+4];
	fma.rn.f32 	%f169, %f168, %f168, %f167;
	ld.f32 	%f170, [%rd142+8];
	fma.rn.f32 	%f171, %f170, %f170, %f169;
	ld.f32 	%f172, [%rd142+12];
	fma.rn.f32 	%f821, %f172, %f172, %f171;
	add.s32 	%r394, %r394, 4;
$L__BB0_30:
	setp.eq.s32 	%p42, %r60, 0;
	@%p42 bra 	$L__BB0_34;
	add.s32 	%r240, %r394, %r51;
	mul.wide.s32 	%rd143, %r240, 4;
	add.s64 	%rd18, %rd58, %rd143;
	ld.f32 	%f173, [%rd18];
	fma.rn.f32 	%f821, %f173, %f173, %f821;
	setp.eq.s32 	%p43, %r60, 1;
	@%p43 bra 	$L__BB0_34;
	ld.f32 	%f174, [%rd18+4];
	fma.rn.f32 	%f821, %f174, %f174, %f821;
	setp.eq.s32 	%p44, %r60, 2;
	@%p44 bra 	$L__BB0_34;
	ld.f32 	%f175, [%rd18+8];
	fma.rn.f32 	%f821, %f175, %f175, %f821;
$L__BB0_34:
	sqrt.rn.f32 	%f176, %f821;
	mul.lo.s32 	%r63, %r391, %r199;
	add.s32 	%r64, %r63, %r49;
	mul.wide.s32 	%rd144, %r64, 4;
	add.s64 	%rd145, %rd58, %rd144;
	ld.f32 	%f177, [%rd145];
	setp.lt.f32 	%p45, %f177, 0f00000000;
	selp.f32 	%f178, 0fBF800000, 0f3F800000, %p45;
	fma.rn.f32 	%f15, %f176, %f178, %f177;
	mul.f32 	%f179, %f178, %f15;
	div.rn.f32 	%f180, %f179, %f176;
	mul.wide.u32 	%rd146, %r391, 4;
	add.s64 	%rd19, %rd2, %rd146;
	st.local.f32 	[%rd19], %f180;
	neg.f32 	%f181, %f178;
	mul.f32 	%f182, %f176, %f181;
	st.f32 	[%rd145], %f182;
	mul.wide.s32 	%rd20, %r50, 4;
	{ // callseq 3, 0
	.param .b64 param0;
	st.param.b64 	[param0], %rd20;
	.param .b64 retval0;
	call.uni (retval0), 
	malloc, 
	(
	param0
	);
	ld.param.b64 	%rd147, [retval0];
	} // callseq 3
	mov.b32 	%r241, 1065353216;
	st.u32 	[%rd147], %r241;
	add.s32 	%r399, %r49, 1;
	setp.ge.s32 	%p46, %r399, %r199;
	@%p46 bra 	$L__BB0_46;
	sub.s32 	%r242, %r41, %r391;
	setp.lt.u32 	%p47, %r242, 7;
	@%p47 bra 	$L__BB0_38;
	and.b32  	%r66, %r47, -8;
	mov.b32 	%r398, 0;
$L__BB0_37:
	.pragma "nounroll";
	add.s32 	%r244, %r399, %r63;
	mul.wide.s32 	%rd148, %r244, 4;
	add.s64 	%rd149, %rd58, %rd148;
	ld.f32 	%f183, [%rd149];
	div.rn.f32 	%f184, %f183, %f15;
	st.f32 	[%rd149], %f184;
	sub.s32 	%r245, %r399, %r49;
	mul.wide.u32 	%rd150, %r245, 4;
	add.s64 	%rd151, %rd147, %rd150;
	st.f32 	[%rd151], %f184;
	ld.f32 	%f185, [%rd149+4];
	div.rn.f32 	%f186, %f185, %f15;
	st.f32 	[%rd149+4], %f186;
	st.f32 	[%rd151+4], %f186;
	ld.f32 	%f187, [%rd149+8];
	div.rn.f32 	%f188, %f187, %f15;
	st.f32 	[%rd149+8], %f188;
	st.f32 	[%rd151+8], %f188;
	ld.f32 	%f189, [%rd149+12];
	div.rn.f32 	%f190, %f189, %f15;
	st.f32 	[%rd149+12], %f190;
	st.f32 	[%rd151+12], %f190;
	ld.f32 	%f191, [%rd149+16];
	div.rn.f32 	%f192, %f191, %f15;
	st.f32 	[%rd149+16], %f192;
	st.f32 	[%rd151+16], %f192;
	ld.f32 	%f193, [%rd149+20];
	div.rn.f32 	%f194, %f193, %f15;
	st.f32 	[%rd149+20], %f194;
	st.f32 	[%rd151+20], %f194;
	ld.f32 	%f195, [%rd149+24];
	div.rn.f32 	%f196, %f195, %f15;
	st.f32 	[%rd149+24], %f196;
	st.f32 	[%rd151+24], %f196;
	ld.f32 	%f197, [%rd149+28];
	div.rn.f32 	%f198, %f197, %f15;
	st.f32 	[%rd149+28], %f198;
	add.s32 	%r246, %r245, 7;
	mul.wide.u32 	%rd152, %r246, 4;
	add.s64 	%rd153, %rd147, %rd152;
	st.f32 	[%rd153], %f198;
	add.s32 	%r399, %r399, 8;
	add.s32 	%r398, %r398, 8;
	setp.ne.s32 	%p48, %r398, %r66;
	@%p48 bra 	$L__BB0_37;
$L__BB0_38:
	and.b32  	%r247, %r47, 7;
	setp.eq.s32 	%p49, %r247, 0;
	@%p49 bra 	$L__BB0_46;
	sub.s16 	%rs33, %rs8, %rs40;
	cvt.u32.u16 	%r248, %rs33;
	and.b32  	%r72, %r248, 7;
	add.s32 	%r249, %r72, -1;
	setp.lt.u32 	%p50, %r249, 3;
	@%p50 bra 	$L__BB0_41;
	add.s32 	%r250, %r399, %r63;
	mul.wide.s32 	%rd154, %r250, 4;
	add.s64 	%rd155, %rd58, %rd154;
	ld.f32 	%f199, [%rd155];
	div.rn.f32 	%f200, %f199, %f15;
	st.f32 	[%rd155], %f200;
	sub.s32 	%r251, %r399, %r49;
	mul.wide.s32 	%rd156, %r251, 4;
	add.s64 	%rd157, %rd147, %rd156;
	st.f32 	[%rd157], %f200;
	ld.f32 	%f201, [%rd155+4];
	div.rn.f32 	%f202, %f201, %f15;
	st.f32 	[%rd155+4], %f202;
	st.f32 	[%rd157+4], %f202;
	ld.f32 	%f203, [%rd155+8];
	div.rn.f32 	%f204, %f203, %f15;
	st.f32 	[%rd155+8], %f204;
	st.f32 	[%rd157+8], %f204;
	ld.f32 	%f205, [%rd155+12];
	div.rn.f32 	%f206, %f205, %f15;
	st.f32 	[%rd155+12], %f206;
	st.f32 	[%rd157+12], %f206;
	add.s32 	%r399, %r399, 4;
$L__BB0_41:
	and.b32  	%r252, %r72, 3;
	setp.eq.s32 	%p51, %r252, 0;
	@%p51 bra 	$L__BB0_46;
	sub.s16 	%rs14, %rs9, %rs39;
	and.b16  	%rs34, %rs14, 3;
	setp.eq.s16 	%p52, %rs34, 1;
	@%p52 bra 	$L__BB0_44;
	add.s32 	%r253, %r399, %r63;
	mul.wide.s32 	%rd158, %r253, 4;
	add.s64 	%rd159, %rd58, %rd158;
	ld.f32 	%f207, [%rd159];
	div.rn.f32 	%f208, %f207, %f15;
	st.f32 	[%rd159], %f208;
	sub.s32 	%r254, %r399, %r49;
	mul.wide.s32 	%rd160, %r254, 4;
	add.s64 	%rd161, %rd147, %rd160;
	st.f32 	[%rd161], %f208;
	ld.f32 	%f209, [%rd159+4];
	div.rn.f32 	%f210, %f209, %f15;
	st.f32 	[%rd159+4], %f210;
	st.f32 	[%rd161+4], %f210;
	add.s32 	%r399, %r399, 2;
$L__BB0_44:
	and.b16  	%rs35, %rs14, 1;
	setp.eq.b16 	%p53, %rs35, 1;
	not.pred 	%p54, %p53;
	@%p54 bra 	$L__BB0_46;
	add.s32 	%r255, %r399, %r63;
	mul.wide.s32 	%rd162, %r255, 4;
	add.s64 	%rd163, %rd58, %rd162;
	ld.f32 	%f211, [%rd163];
	div.rn.f32 	%f212, %f211, %f15;
	st.f32 	[%rd163], %f212;
	sub.s32 	%r256, %r399, %r49;
	mul.wide.s32 	%rd164, %r256, 4;
	add.s64 	%rd165, %rd147, %rd164;
	st.f32 	[%rd165], %f212;
$L__BB0_46:
	setp.lt.s32 	%p55, %r199, 1;
	{ // callseq 4, 0
	.param .b64 param0;
	st.param.b64 	[param0], %rd4;
	.param .b64 retval0;
	call.uni (retval0), 
	malloc, 
	(
	param0
	);
	ld.param.b64 	%rd166, [retval0];
	} // callseq 4
	@%p55 bra 	$L__BB0_124;
	setp.lt.u32 	%p56, %r1, 7;
	mov.b32 	%r404, 0;
	@%p56 bra 	$L__BB0_96;
	mov.b32 	%r402, 0;
$L__BB0_49:
	.pragma "nounroll";
	setp.lt.u32 	%p57, %r402, %r49;
	mul.wide.u32 	%rd167, %r402, 4;
	add.s64 	%rd23, %rd166, %rd167;
	@%p57 bra 	$L__BB0_73;
	ld.local.f32 	%f213, [%rd19];
	neg.f32 	%f214, %f213;
	sub.s32 	%r259, %r402, %r49;
	mul.wide.u32 	%rd168, %r259, 4;
	add.s64 	%rd169, %rd147, %rd168;
	ld.f32 	%f215, [%rd169];
	mul.f32 	%f216, %f215, %f214;
	st.f32 	[%rd23], %f216;
	bra.uni 	$L__BB0_74;
$L__BB0_51:
	.pragma "nounroll";
	add.s32 	%r222, %r384, %r199;
	mul.wide.u32 	%rd113, %r222, 4;
	add.s64 	%rd114, %rd99, %rd113;
	mov.b32 	%r223, 0;
	st.u32 	[%rd114], %r223;
	add.s64 	%rd115, %rd100, %rd113;
	st.u32 	[%rd115], %r223;
	st.u32 	[%rd114+4], %r223;
	st.u32 	[%rd115+4], %r223;
	st.u32 	[%rd114+8], %r223;
	st.u32 	[%rd115+8], %r223;
	st.u32 	[%rd114+12], %r223;
	st.u32 	[%rd115+12], %r223;
	st.u32 	[%rd114+16], %r223;
	st.u32 	[%rd115+16], %r223;
	st.u32 	[%rd114+20], %r223;
	st.u32 	[%rd115+20], %r223;
	st.u32 	[%rd114+24], %r223;
	st.u32 	[%rd115+24], %r223;
	st.u32 	[%rd114+28], %r223;
	st.u32 	[%rd115+28], %r223;
	add.s32 	%r384, %r384, 8;
	setp.ne.s32 	%p27, %r384, %r9;
	mov.u32 	%r386, %r9;
	@%p27 bra 	$L__BB0_51;
$L__BB0_52:
	setp.eq.s32 	%p28, %r2, 0;
	@%p28 bra 	$L__BB0_19;
	setp.lt.u32 	%p29, %r3, 3;
	@%p29 bra 	$L__BB0_55;
	add.s32 	%r224, %r386, %r199;
	mul.wide.u32 	%rd116, %r224, 4;
	add.s64 	%rd117, %rd99, %rd116;
	mov.b32 	%r225, 0;
	st.u32 	[%rd117], %r225;
	add.s64 	%rd118, %rd100, %rd116;
	st.u32 	[%rd118], %r225;
	cvt.u64.u32 	%rd119, %r386;
	cvt.u64.u32 	%rd120, %r199;
	add.s64 	%rd121, %rd119, %rd120;
	shl.b64 	%rd122, %rd121, 2;
	add.s64 	%rd123, %rd99, %rd122;
	st.u32 	[%rd123+4], %r225;
	add.s64 	%rd124, %rd100, %rd122;
	st.u32 	[%rd124+4], %r225;
	st.u32 	[%rd123+8], %r225;
	st.u32 	[%rd124+8], %r225;
	st.u32 	[%rd123+12], %r225;
	st.u32 	[%rd124+12], %r225;
	add.s32 	%r386, %r386, 4;
$L__BB0_55:
	setp.eq.s32 	%p30, %r4, 0;
	@%p30 bra 	$L__BB0_19;
	setp.eq.s32 	%p31, %r5, 0;
	@%p31 bra 	$L__BB0_58;
	add.s32 	%r226, %r386, %r199;
	mul.wide.u32 	%rd125, %r226, 4;
	add.s64 	%rd126, %rd99, %rd125;
	mov.b32 	%r227, 0;
	st.u32 	[%rd126], %r227;
	add.s64 	%rd127, %rd100, %rd125;
	st.u32 	[%rd127], %r227;
	cvt.u64.u32 	%rd128, %r386;
	cvt.u64.u32 	%rd129, %r199;
	add.s64 	%rd130, %rd128, %rd129;
	shl.b64 	%rd131, %rd130, 2;
	add.s64 	%rd132, %rd99, %rd131;
	st.u32 	[%rd132+4], %r227;
	add.s64 	%rd133, %rd100, %rd131;
	st.u32 	[%rd133+4], %r227;
	add.s32 	%r386, %r386, 2;
$L__BB0_58:
	setp.eq.s32 	%p32, %r10, 0;
	@%p32 bra 	$L__BB0_19;
	add.s32 	%r228, %r386, %r199;
	mul.wide.u32 	%rd134, %r228, 4;
	add.s64 	%rd135, %rd99, %rd134;
	mov.b32 	%r229, 0;
	st.u32 	[%rd135], %r229;
	add.s64 	%rd136, %rd100, %rd134;
	st.u32 	[%rd136], %r229;
	bra.uni 	$L__BB0_19;
$L__BB0_60:
	setp.lt.u32 	%p19, %r1, 7;
	mov.b32 	%r389, 0;
	@%p19 bra 	$L__BB0_63;
	mov.b32 	%r383, 0;
$L__BB0_62:
	.pragma "nounroll";
	mul.wide.u32 	%rd101, %r383, 4;
	add.s64 	%rd102, %rd99, %rd101;
	mov.b32 	%r216, 0;
	st.u32 	[%rd102], %r216;
	add.s64 	%rd103, %rd100, %rd101;
	st.u32 	[%rd103], %r216;
	st.u32 	[%rd102+4], %r216;
	st.u32 	[%rd103+4], %r216;
	st.u32 	[%rd102+8], %r216;
	st.u32 	[%rd103+8], %r216;
	st.u32 	[%rd102+12], %r216;
	st.u32 	[%rd103+12], %r216;
	st.u32 	[%rd102+16], %r216;
	st.u32 	[%rd103+16], %r216;
	st.u32 	[%rd102+20], %r216;
	st.u32 	[%rd103+20], %r216;
	st.u32 	[%rd102+24], %r216;
	st.u32 	[%rd103+24], %r216;
	st.u32 	[%rd102+28], %r216;
	st.u32 	[%rd103+28], %r216;
	add.s32 	%r383, %r383, 8;
	setp.eq.s32 	%p20, %r383, %r9;
	mov.u32 	%r389, %r9;
	@%p20 bra 	$L__BB0_63;
	bra.uni 	$L__BB0_62;
$L__BB0_63:
	setp.eq.s32 	%p21, %r2, 0;
	@%p21 bra 	$L__BB0_71;
	setp.lt.u32 	%p22, %r3, 3;
	@%p22 bra 	$L__BB0_66;
	mul.wide.u32 	%rd104, %r389, 4;
	add.s64 	%rd105, %rd99, %rd104;
	mov.b32 	%r217, 0;
	st.u32 	[%rd105], %r217;
	add.s64 	%rd106, %rd100, %rd104;
	st.u32 	[%rd106], %r217;
	st.u32 	[%rd105+4], %r217;
	st.u32 	[%rd106+4], %r217;
	st.u32 	[%rd105+8], %r217;
	st.u32 	[%rd106+8], %r217;
	st.u32 	[%rd105+12], %r217;
	st.u32 	[%rd106+12], %r217;
	add.s32 	%r389, %r389, 4;
$L__BB0_66:
	setp.eq.s32 	%p23, %r4, 0;
	@%p23 bra 	$L__BB0_71;
	setp.eq.s32 	%p24, %r5, 0;
	@%p24 bra 	$L__BB0_69;
	mul.wide.u32 	%rd107, %r389, 4;
	add.s64 	%rd108, %rd99, %rd107;
	mov.b32 	%r218, 0;
	st.u32 	[%rd108], %r218;
	add.s64 	%rd109, %rd100, %rd107;
	st.u32 	[%rd109], %r218;
	st.u32 	[%rd108+4], %r218;
	st.u32 	[%rd109+4], %r218;
	add.s32 	%r389, %r389, 2;
$L__BB0_69:
	setp.eq.s32 	%p25, %r10, 0;
	@%p25 bra 	$L__BB0_71;
	mul.wide.u32 	%rd110, %r389, 4;
	add.s64 	%rd111, %rd99, %rd110;
	mov.b32 	%r219, 0;
	st.u32 	[%rd111], %r219;
	add.s64 	%rd112, %rd100, %rd110;
	st.u32 	[%rd112], %r219;
$L__BB0_71:
	setp.lt.u32 	%p26, %r1, 7;
	mov.b32 	%r386, 0;
	@%p26 bra 	$L__BB0_52;
	mov.b32 	%r384, 0;
	bra.uni 	$L__BB0_51;
$L__BB0_73:
	mov.b32 	%r260, 0;
	st.u32 	[%rd23], %r260;
$L__BB0_74:
	add.s32 	%r78, %r402, 1;
	setp.lt.u32 	%p58, %r78, %r49;
	@%p58 bra 	$L__BB0_76;
	ld.local.f32 	%f217, [%rd19];
	neg.f32 	%f218, %f217;
	sub.s32 	%r261, %r78, %r49;
	mul.wide.u32 	%rd170, %r261, 4;
	add.s64 	%rd171, %rd147, %rd170;
	ld.f32 	%f219, [%rd171];
	mul.f32 	%f220, %f219, %f218;
	st.f32 	[%rd23+4], %f220;
	bra.uni 	$L__BB0_77;
$L__BB0_76:
	mov.b32 	%r262, 0;
	st.u32 	[%rd23+4], %r262;
$L__BB0_77:
	add.s32 	%r79, %r402, 2;
	setp.lt.u32 	%p59, %r79, %r49;
	@%p59 bra 	$L__BB0_79;
	ld.local.f32 	%f221, [%rd19];
	neg.f32 	%f222, %f221;
	sub.s32 	%r263, %r79, %r49;
	mul.wide.u32 	%rd172, %r263, 4;
	add.s64 	%rd173, %rd147, %rd172;
	ld.f32 	%f223, [%rd173];
	mul.f32 	%f224, %f223, %f222;
	st.f32 	[%rd23+8], %f224;
	bra.uni 	$L__BB0_80;
$L__BB0_79:
	mov.b32 	%r264, 0;
	st.u32 	[%rd23+8], %r264;
$L__BB0_80:
	add.s32 	%r80, %r402, 3;
	setp.lt.u32 	%p60, %r80, %r49;
	@%p60 bra 	$L__BB0_82;
	ld.local.f32 	%f225, [%rd19];
	neg.f32 	%f226, %f225;
	sub.s32 	%r265, %r80, %r49;
	mul.wide.u32 	%rd174, %r265, 4;
	add.s64 	%rd175, %rd147, %rd174;
	ld.f32 	%f227, [%rd175];
	mul.f32 	%f228, %f227, %f226;
	st.f32 	[%rd23+12], %f228;
	bra.uni 	$L__BB0_83;
$L__BB0_82:
	mov.b32 	%r266, 0;
	st.u32 	[%rd23+12], %r266;
$L__BB0_83:
	add.s32 	%r81, %r402, 4;
	setp.lt.u32 	%p61, %r81, %r49;
	@%p61 bra 	$L__BB0_85;
	ld.local.f32 	%f229, [%rd19];
	neg.f32 	%f230, %f229;
	sub.s32 	%r267, %r81, %r49;
	mul.wide.u32 	%rd176, %r267, 4;
	add.s64 	%rd177, %rd147, %rd176;
	ld.f32 	%f231, [%rd177];
	mul.f32 	%f232, %f231, %f230;
	st.f32 	[%rd23+16], %f232;
	bra.uni 	$L__BB0_86;
$L__BB0_85:
	mov.b32 	%r268, 0;
	st.u32 	[%rd23+16], %r268;
$L__BB0_86:
	add.s32 	%r82, %r402, 5;
	setp.lt.u32 	%p62, %r82, %r49;
	@%p62 bra 	$L__BB0_88;
	ld.local.f32 	%f233, [%rd19];
	neg.f32 	%f234, %f233;
	sub.s32 	%r269, %r82, %r49;
	mul.wide.u32 	%rd178, %r269, 4;
	add.s64 	%rd179, %rd147, %rd178;
	ld.f32 	%f235, [%rd179];
	mul.f32 	%f236, %f235, %f234;
	st.f32 	[%rd23+20], %f236;
	bra.uni 	$L__BB0_89;
$L__BB0_88:
	mov.b32 	%r270, 0;
	st.u32 	[%rd23+20], %r270;
$L__BB0_89:
	add.s32 	%r83, %r402, 6;
	setp.lt.u32 	%p63, %r83, %r49;
	@%p63 bra 	$L__BB0_91;
	ld.local.f32 	%f237, [%rd19];
	neg.f32 	%f238, %f237;
	sub.s32 	%r271, %r83, %r49;
	mul.wide.u32 	%rd180, %r271, 4;
	add.s64 	%rd181, %rd147, %rd180;
	ld.f32 	%f239, [%rd181];
	mul.f32 	%f240, %f239, %f238;
	st.f32 	[%rd23+24], %f240;
	bra.uni 	$L__BB0_92;
$L__BB0_91:
	mov.b32 	%r272, 0;
	st.u32 	[%rd23+24], %r272;
$L__BB0_92:
	add.s32 	%r84, %r402, 7;
	setp.lt.u32 	%p64, %r84, %r49;
	@%p64 bra 	$L__BB0_94;
	ld.local.f32 	%f241, [%rd19];
	neg.f32 	%f242, %f241;
	sub.s32 	%r273, %r84, %r49;
	mul.wide.u32 	%rd182, %r273, 4;
	add.s64 	%rd183, %rd147, %rd182;
	ld.f32 	%f243, [%rd183];
	mul.f32 	%f244, %f243, %f242;
	st.f32 	[%rd23+28], %f244;
	bra.uni 	$L__BB0_95;
$L__BB0_94:
	mov.b32 	%r274, 0;
	st.u32 	[%rd23+28], %r274;
$L__BB0_95:
	add.s32 	%r402, %r402, 8;
	setp.ne.s32 	%p65, %r402, %r9;
	mov.u32 	%r404, %r9;
	@%p65 bra 	$L__BB0_49;
$L__BB0_96:
	setp.eq.s32 	%p66, %r2, 0;
	@%p66 bra 	$L__BB0_124;
	setp.lt.u32 	%p67, %r3, 3;
	@%p67 bra 	$L__BB0_111;
	setp.lt.u32 	%p68, %r404, %r49;
	mul.wide.u32 	%rd184, %r404, 4;
	add.s64 	%rd24, %rd166, %rd184;
	@%p68 bra 	$L__BB0_100;
	ld.local.f32 	%f245, [%rd19];
	neg.f32 	%f246, %f245;
	sub.s32 	%r275, %r404, %r49;
	mul.wide.u32 	%rd185, %r275, 4;
	add.s64 	%rd186, %rd147, %rd185;
	ld.f32 	%f247, [%rd186];
	mul.f32 	%f248, %f247, %f246;
	st.f32 	[%rd24], %f248;
	bra.uni 	$L__BB0_101;
$L__BB0_100:
	mov.b32 	%r276, 0;
	st.u32 	[%rd24], %r276;
$L__BB0_101:
	add.s32 	%r87, %r404, 1;
	setp.lt.u32 	%p69, %r87, %r49;
	@%p69 bra 	$L__BB0_103;
	ld.local.f32 	%f249, [%rd19];
	neg.f32 	%f250, %f249;
	sub.s32 	%r277, %r87, %r49;
	mul.wide.u32 	%rd187, %r277, 4;
	add.s64 	%rd188, %rd147, %rd187;
	ld.f32 	%f251, [%rd188];
	mul.f32 	%f252, %f251, %f250;
	st.f32 	[%rd24+4], %f252;
	bra.uni 	$L__BB0_104;
$L__BB0_103:
	mov.b32 	%r278, 0;
	st.u32 	[%rd24+4], %r278;
$L__BB0_104:
	add.s32 	%r88, %r404, 2;
	setp.lt.u32 	%p70, %r88, %r49;
	@%p70 bra 	$L__BB0_106;
	ld.local.f32 	%f253, [%rd19];
	neg.f32 	%f254, %f253;
	sub.s32 	%r279, %r88, %r49;
	mul.wide.u32 	%rd189, %r279, 4;
	add.s64 	%rd190, %rd147, %rd189;
	ld.f32 	%f255, [%rd190];
	mul.f32 	%f256, %f255, %f254;
	st.f32 	[%rd24+8], %f256;
	bra.uni 	$L__BB0_107;
$L__BB0_106:
	mov.b32 	%r280, 0;
	st.u32 	[%rd24+8], %r280;
$L__BB0_107:
	add.s32 	%r89, %r404, 3;
	setp.lt.u32 	%p71, %r89, %r49;
	@%p71 bra 	$L__BB0_109;
	ld.local.f32 	%f257, [%rd19];
	neg.f32 	%f258, %f257;
	sub.s32 	%r281, %r89, %r49;
	mul.wide.u32 	%rd191, %r281, 4;
	add.s64 	%rd192, %rd147, %rd191;
	ld.f32 	%f259, [%rd192];
	mul.f32 	%f260, %f259, %f258;
	st.f32 	[%rd24+12], %f260;
	bra.uni 	$L__BB0_110;
$L__BB0_109:
	mov.b32 	%r282, 0;
	st.u32 	[%rd24+12], %r282;
$L__BB0_110:
	add.s32 	%r404, %r404, 4;
$L__BB0_111:
	setp.eq.s32 	%p72, %r4, 0;
	@%p72 bra 	$L__BB0_124;
	setp.eq.s32 	%p73, %r5, 0;
	@%p73 bra 	$L__BB0_120;
	setp.lt.u32 	%p74, %r404, %r49;
	mul.wide.u32 	%rd193, %r404, 4;
	add.s64 	%rd25, %rd166, %rd193;
	@%p74 bra 	$L__BB0_115;
	ld.local.f32 	%f261, [%rd19];
	neg.f32 	%f262, %f261;
	sub.s32 	%r283, %r404, %r49;
	mul.wide.u32 	%rd194, %r283, 4;
	add.s64 	%rd195, %rd147, %rd194;
	ld.f32 	%f263, [%rd195];
	mul.f32 	%f264, %f263, %f262;
	st.f32 	[%rd25], %f264;
	bra.uni 	$L__BB0_116;
$L__BB0_115:
	mov.b32 	%r284, 0;
	st.u32 	[%rd25], %r284;
$L__BB0_116:
	add.s32 	%r92, %r404, 1;
	setp.lt.u32 	%p75, %r92, %r49;
	@%p75 bra 	$L__BB0_118;
	ld.local.f32 	%f265, [%rd19];
	neg.f32 	%f266, %f265;
	sub.s32 	%r285, %r92, %r49;
	mul.wide.u32 	%rd196, %r285, 4;
	add.s64 	%rd197, %rd147, %rd196;
	ld.f32 	%f267, [%rd197];
	mul.f32 	%f268, %f267, %f266;
	st.f32 	[%rd25+4], %f268;
	bra.uni 	$L__BB0_119;
$L__BB0_118:
	mov.b32 	%r286, 0;
	st.u32 	[%rd25+4], %r286;
$L__BB0_119:
	add.s32 	%r404, %r404, 2;
$L__BB0_120:
	setp.eq.s32 	%p76, %r10, 0;
	@%p76 bra 	$L__BB0_124;
	setp.lt.u32 	%p77, %r404, %r49;
	@%p77 bra 	$L__BB0_123;
	ld.local.f32 	%f269, [%rd19];
	neg.f32 	%f270, %f269;
	sub.s32 	%r287, %r404, %r49;
	mul.wide.u32 	%rd198, %r287, 4;
	add.s64 	%rd199, %rd147, %rd198;
	ld.f32 	%f271, [%rd199];
	mul.f32 	%f272, %f271, %f270;
	mul.wide.u32 	%rd200, %r404, 4;
	add.s64 	%rd201, %rd166, %rd200;
	st.f32 	[%rd201], %f272;
	bra.uni 	$L__BB0_124;
$L__BB0_123:
	mul.wide.u32 	%rd202, %r404, 4;
	add.s64 	%rd203, %rd166, %rd202;
	mov.b32 	%r288, 0;
	st.u32 	[%rd203], %r288;
$L__BB0_124:
	not.pred 	%p79, %p201;
	or.pred  	%p80, %p79, %p55;
	@%p80 bra 	$L__BB0_167;
	mov.b32 	%r406, 0;
$L__BB0_126:
	setp.lt.u32 	%p81, %r1, 7;
	mul.wide.u32 	%rd204, %r406, 4;
	add.s64 	%rd26, %rd99, %rd204;
	mov.b32 	%r409, 0;
	mov.f32 	%f823, 0f00000000;
	@%p81 bra 	$L__BB0_145;
	mov.b32 	%r407, 0;
	mov.f32 	%f823, 0f00000000;
$L__BB0_128:
	.pragma "nounroll";
	setp.lt.u32 	%p82, %r407, %r49;
	mul.wide.u32 	%rd205, %r407, 4;
	add.s64 	%rd27, %rd100, %rd205;
	@%p82 bra 	$L__BB0_130;
	ld.f32 	%f276, [%rd26];
	ld.f32 	%f277, [%rd27];
	fma.rn.f32 	%f278, %f276, %f277, 0f00000000;
	sub.s32 	%r292, %r407, %r49;
	mul.wide.u32 	%rd206, %r292, 4;
	add.s64 	%rd207, %rd147, %rd206;
	ld.f32 	%f279, [%rd207];
	fma.rn.f32 	%f823, %f278, %f279, %f823;
$L__BB0_130:
	add.s32 	%r97, %r407, 1;
	setp.lt.u32 	%p83, %r97, %r49;
	@%p83 bra 	$L__BB0_132;
	ld.f32 	%f280, [%rd26];
	ld.f32 	%f281, [%rd27+4];
	fma.rn.f32 	%f282, %f280, %f281, 0f00000000;
	sub.s32 	%r293, %r97, %r49;
	mul.wide.u32 	%rd208, %r293, 4;
	add.s64 	%rd209, %rd147, %rd208;
	ld.f32 	%f283, [%rd209];
	fma.rn.f32 	%f823, %f282, %f283, %f823;
$L__BB0_132:
	add.s32 	%r98, %r407, 2;
	setp.lt.u32 	%p84, %r98, %r49;
	@%p84 bra 	$L__BB0_134;
	ld.f32 	%f284, [%rd26];
	ld.f32 	%f285, [%rd27+8];
	fma.rn.f32 	%f286, %f284, %f285, 0f00000000;
	sub.s32 	%r294, %r98, %r49;
	mul.wide.u32 	%rd210, %r294, 4;
	add.s64 	%rd211, %rd147, %rd210;
	ld.f32 	%f287, [%rd211];
	fma.rn.f32 	%f823, %f286, %f287, %f823;
$L__BB0_134:
	add.s32 	%r99, %r407, 3;
	setp.lt.u32 	%p85, %r99, %r49;
	@%p85 bra 	$L__BB0_136;
	ld.f32 	%f288, [%rd26];
	ld.f32 	%f289, [%rd27+12];
	fma.rn.f32 	%f290, %f288, %f289, 0f00000000;
	sub.s32 	%r295, %r99, %r49;
	mul.wide.u32 	%rd212, %r295, 4;
	add.s64 	%rd213, %rd147, %rd212;
	ld.f32 	%f291, [%rd213];
	fma.rn.f32 	%f823, %f290, %f291, %f823;
$L__BB0_136:
	add.s32 	%r100, %r407, 4;
	setp.lt.u32 	%p86, %r100, %r49;
	@%p86 bra 	$L__BB0_138;
	ld.f32 	%f292, [%rd26];
	ld.f32 	%f293, [%rd27+16];
	fma.rn.f32 	%f294, %f292, %f293, 0f00000000;
	sub.s32 	%r296, %r100, %r49;
	mul.wide.u32 	%rd214, %r296, 4;
	add.s64 	%rd215, %rd147, %rd214;
	ld.f32 	%f295, [%rd215];
	fma.rn.f32 	%f823, %f294, %f295, %f823;
$L__BB0_138:
	add.s32 	%r101, %r407, 5;
	setp.lt.u32 	%p87, %r101, %r49;
	@%p87 bra 	$L__BB0_140;
	ld.f32 	%f296, [%rd26];
	ld.f32 	%f297, [%rd27+20];
	fma.rn.f32 	%f298, %f296, %f297, 0f00000000;
	sub.s32 	%r297, %r101, %r49;
	mul.wide.u32 	%rd216, %r297, 4;
	add.s64 	%rd217, %rd147, %rd216;
	ld.f32 	%f299, [%rd217];
	fma.rn.f32 	%f823, %f298, %f299, %f823;
$L__BB0_140:
	add.s32 	%r102, %r407, 6;
	setp.lt.u32 	%p88, %r102, %r49;
	@%p88 bra 	$L__BB0_142;
	ld.f32 	%f300, [%rd26];
	ld.f32 	%f301, [%rd27+24];
	fma.rn.f32 	%f302, %f300, %f301, 0f00000000;
	sub.s32 	%r298, %r102, %r49;
	mul.wide.u32 	%rd218, %r298, 4;
	add.s64 	%rd219, %rd147, %rd218;
	ld.f32 	%f303, [%rd219];
	fma.rn.f32 	%f823, %f302, %f303, %f823;
$L__BB0_142:
	add.s32 	%r103, %r407, 7;
	setp.lt.u32 	%p89, %r103, %r49;
	@%p89 bra 	$L__BB0_144;
	ld.f32 	%f304, [%rd26];
	ld.f32 	%f305, [%rd27+28];
	fma.rn.f32 	%f306, %f304, %f305, 0f00000000;
	sub.s32 	%r299, %r103, %r49;
	mul.wide.u32 	%rd220, %r299, 4;
	add.s64 	%rd221, %rd147, %rd220;
	ld.f32 	%f307, [%rd221];
	fma.rn.f32 	%f823, %f306, %f307, %f823;
$L__BB0_144:
	add.s32 	%r407, %r407, 8;
	setp.ne.s32 	%p90, %r407, %r9;
	mov.u32 	%r409, %r9;
	@%p90 bra 	$L__BB0_128;
$L__BB0_145:
	setp.eq.s32 	%p91, %r2, 0;
	@%p91 bra 	$L__BB0_166;
	setp.lt.u32 	%p92, %r3, 3;
	@%p92 bra 	$L__BB0_156;
	setp.lt.u32 	%p93, %r409, %r49;
	mul.wide.u32 	%rd222, %r409, 4;
	add.s64 	%rd28, %rd100, %rd222;
	@%p93 bra 	$L__BB0_149;
	ld.f32 	%f309, [%rd26];
	ld.f32 	%f310, [%rd28];
	fma.rn.f32 	%f311, %f309, %f310, 0f00000000;
	sub.s32 	%r300, %r409, %r49;
	mul.wide.u32 	%rd223, %r300, 4;
	add.s64 	%rd224, %rd147, %rd223;
	ld.f32 	%f312, [%rd224];
	fma.rn.f32 	%f823, %f311, %f312, %f823;
$L__BB0_149:
	add.s32 	%r106, %r409, 1;
	setp.lt.u32 	%p94, %r106, %r49;
	@%p94 bra 	$L__BB0_151;
	ld.f32 	%f313, [%rd26];
	ld.f32 	%f314, [%rd28+4];
	fma.rn.f32 	%f315, %f313, %f314, 0f00000000;
	sub.s32 	%r301, %r106, %r49;
	mul.wide.u32 	%rd225, %r301, 4;
	add.s64 	%rd226, %rd147, %rd225;
	ld.f32 	%f316, [%rd226];
	fma.rn.f32 	%f823, %f315, %f316, %f823;
$L__BB0_151:
	add.s32 	%r107, %r409, 2;
	setp.lt.u32 	%p95, %r107, %r49;
	@%p95 bra 	$L__BB0_153;
	ld.f32 	%f317, [%rd26];
	ld.f32 	%f318, [%rd28+8];
	fma.rn.f32 	%f319, %f317, %f318, 0f00000000;
	sub.s32 	%r302, %r107, %r49;
	mul.wide.u32 	%rd227, %r302, 4;
	add.s64 	%rd228, %rd147, %rd227;
	ld.f32 	%f320, [%rd228];
	fma.rn.f32 	%f823, %f319, %f320, %f823;
$L__BB0_153:
	add.s32 	%r108, %r409, 3;
	setp.lt.u32 	%p96, %r108, %r49;
	@%p96 bra 	$L__BB0_155;
	ld.f32 	%f321, [%rd26];
	ld.f32 	%f322, [%rd28+12];
	fma.rn.f32 	%f323, %f321, %f322, 0f00000000;
	sub.s32 	%r303, %r108, %r49;
	mul.wide.u32 	%rd229, %r303, 4;
	add.s64 	%rd230, %rd147, %rd229;
	ld.f32 	%f324, [%rd230];
	fma.rn.f32 	%f823, %f323, %f324, %f823;
$L__BB0_155:
	add.s32 	%r409, %r409, 4;
$L__BB0_156:
	setp.eq.s32 	%p97, %r4, 0;
	@%p97 bra 	$L__BB0_166;
	setp.eq.s32 	%p98, %r5, 0;
	@%p98 bra 	$L__BB0_163;
	setp.lt.u32 	%p99, %r409, %r49;
	mul.wide.u32 	%rd231, %r409, 4;
	add.s64 	%rd29, %rd100, %rd231;
	@%p99 bra 	$L__BB0_160;
	ld.f32 	%f326, [%rd26];
	ld.f32 	%f327, [%rd29];
	fma.rn.f32 	%f328, %f326, %f327, 0f00000000;
	sub.s32 	%r304, %r409, %r49;
	mul.wide.u32 	%rd232, %r304, 4;
	add.s64 	%rd233, %rd147, %rd232;
	ld.f32 	%f329, [%rd233];
	fma.rn.f32 	%f823, %f328, %f329, %f823;
$L__BB0_160:
	add.s32 	%r111, %r409, 1;
	setp.lt.u32 	%p100, %r111, %r49;
	@%p100 bra 	$L__BB0_162;
	ld.f32 	%f330, [%rd26];
	ld.f32 	%f331, [%rd29+4];
	fma.rn.f32 	%f332, %f330, %f331, 0f00000000;
	sub.s32 	%r305, %r111, %r49;
	mul.wide.u32 	%rd234, %r305, 4;
	add.s64 	%rd235, %rd147, %rd234;
	ld.f32 	%f333, [%rd235];
	fma.rn.f32 	%f823, %f332, %f333, %f823;
$L__BB0_162:
	add.s32 	%r409, %r409, 2;
$L__BB0_163:
	setp.eq.s32 	%p101, %r10, 0;
	@%p101 bra 	$L__BB0_166;
	setp.lt.u32 	%p102, %r409, %r49;
	@%p102 bra 	$L__BB0_166;
	ld.f32 	%f334, [%rd26];
	mul.wide.u32 	%rd236, %r409, 4;
	add.s64 	%rd237, %rd100, %rd236;
	ld.f32 	%f335, [%rd237];
	fma.rn.f32 	%f336, %f334, %f335, 0f00000000;
	sub.s32 	%r306, %r409, %r49;
	mul.wide.u32 	%rd238, %r306, 4;
	add.s64 	%rd239, %rd147, %rd238;
	ld.f32 	%f337, [%rd239];
	fma.rn.f32 	%f823, %f336, %f337, %f823;
$L__BB0_166:
	ld.local.f32 	%f338, [%rd2+4];
	mul.f32 	%f339, %f823, %f338;
	mul.wide.u32 	%rd240, %r406, 4;
	add.s64 	%rd241, %rd166, %rd240;
	ld.f32 	%f340, [%rd241];
	sub.f32 	%f341, %f340, %f339;
	st.f32 	[%rd241], %f341;
	add.s32 	%r406, %r406, 1;
	setp.ne.s32 	%p103, %r406, %r199;
	@%p103 bra 	$L__BB0_126;
$L__BB0_167:
	@%p55 bra 	$L__BB0_181;
	setp.lt.u32 	%p105, %r1, 15;
	mov.b32 	%r413, 0;
	@%p105 bra 	$L__BB0_171;
	mov.b32 	%r411, 0;
$L__BB0_170:
	.pragma "nounroll";
	mul.wide.u32 	%rd242, %r411, 4;
	add.s64 	%rd243, %rd166, %rd242;
	ld.f32 	%f342, [%rd243];
	add.s32 	%r309, %r411, %r63;
	mul.wide.u32 	%rd244, %r309, 4;
	add.s64 	%rd245, %rd99, %rd244;
	st.f32 	[%rd245], %f342;
	ld.f32 	%f343, [%rd243+4];
	st.f32 	[%rd245+4], %f343;
	ld.f32 	%f344, [%rd243+8];
	st.f32 	[%rd245+8], %f344;
	ld.f32 	%f345, [%rd243+12];
	st.f32 	[%rd245+12], %f345;
	ld.f32 	%f346, [%rd243+16];
	st.f32 	[%rd245+16], %f346;
	ld.f32 	%f347, [%rd243+20];
	st.f32 	[%rd245+20], %f347;
	ld.f32 	%f348, [%rd243+24];
	st.f32 	[%rd245+24], %f348;
	ld.f32 	%f349, [%rd243+28];
	st.f32 	[%rd245+28], %f349;
	ld.f32 	%f350, [%rd243+32];
	st.f32 	[%rd245+32], %f350;
	ld.f32 	%f351, [%rd243+36];
	st.f32 	[%rd245+36], %f351;
	ld.f32 	%f352, [%rd243+40];
	st.f32 	[%rd245+40], %f352;
	ld.f32 	%f353, [%rd243+44];
	st.f32 	[%rd245+44], %f353;
	ld.f32 	%f354, [%rd243+48];
	st.f32 	[%rd245+48], %f354;
	ld.f32 	%f355, [%rd243+52];
	st.f32 	[%rd245+52], %f355;
	ld.f32 	%f356, [%rd243+56];
	st.f32 	[%rd245+56], %f356;
	ld.f32 	%f357, [%rd243+60];
	st.f32 	[%rd245+60], %f357;
	add.s32 	%r411, %r411, 16;
	setp.ne.s32 	%p106, %r411, %r8;
	mov.u32 	%r413, %r8;
	@%p106 bra 	$L__BB0_170;
$L__BB0_171:
	setp.eq.s32 	%p107, %r6, 0;
	@%p107 bra 	$L__BB0_181;
	setp.lt.u32 	%p108, %r7, 7;
	@%p108 bra 	$L__BB0_174;
	cvt.u64.u32 	%rd246, %r413;
	mul.wide.u32 	%rd247, %r413, 4;
	add.s64 	%rd248, %rd166, %rd247;
	ld.f32 	%f358, [%rd248];
	add.s32 	%r310, %r413, %r63;
	mul.wide.u32 	%rd249, %r310, 4;
	add.s64 	%rd250, %rd99, %rd249;
	st.f32 	[%rd250], %f358;
	ld.f32 	%f359, [%rd248+4];
	cvt.u64.u32 	%rd251, %r63;
	add.s64 	%rd252, %rd246, %rd251;
	shl.b64 	%rd253, %rd252, 2;
	add.s64 	%rd254, %rd99, %rd253;
	st.f32 	[%rd254+4], %f359;
	ld.f32 	%f360, [%rd248+8];
	st.f32 	[%rd254+8], %f360;
	ld.f32 	%f361, [%rd248+12];
	st.f32 	[%rd254+12], %f361;
	ld.f32 	%f362, [%rd248+16];
	st.f32 	[%rd254+16], %f362;
	ld.f32 	%f363, [%rd248+20];
	st.f32 	[%rd254+20], %f363;
	ld.f32 	%f364, [%rd248+24];
	st.f32 	[%rd254+24], %f364;
	ld.f32 	%f365, [%rd248+28];
	st.f32 	[%rd254+28], %f365;
	add.s32 	%r413, %r413, 8;
$L__BB0_174:
	setp.eq.s32 	%p109, %r2, 0;
	@%p109 bra 	$L__BB0_181;
	setp.lt.u32 	%p110, %r3, 3;
	@%p110 bra 	$L__BB0_177;
	cvt.u64.u32 	%rd255, %r413;
	mul.wide.u32 	%rd256, %r413, 4;
	add.s64 	%rd257, %rd166, %rd256;
	ld.f32 	%f366, [%rd257];
	add.s32 	%r311, %r413, %r63;
	mul.wide.u32 	%rd258, %r311, 4;
	add.s64 	%rd259, %rd99, %rd258;
	st.f32 	[%rd259], %f366;
	ld.f32 	%f367, [%rd257+4];
	cvt.u64.u32 	%rd260, %r63;
	add.s64 	%rd261, %rd255, %rd260;
	shl.b64 	%rd262, %rd261, 2;
	add.s64 	%rd263, %rd99, %rd262;
	st.f32 	[%rd263+4], %f367;
	ld.f32 	%f368, [%rd257+8];
	st.f32 	[%rd263+8], %f368;
	ld.f32 	%f369, [%rd257+12];
	st.f32 	[%rd263+12], %f369;
	add.s32 	%r413, %r413, 4;
$L__BB0_177:
	setp.eq.s32 	%p111, %r4, 0;
	@%p111 bra 	$L__BB0_181;
	setp.eq.s32 	%p112, %r4, 1;
	cvt.u64.u32 	%rd30, %r413;
	mul.wide.u32 	%rd264, %r413, 4;
	add.s64 	%rd31, %rd166, %rd264;
	ld.f32 	%f370, [%rd31];
	add.s32 	%r312, %r413, %r63;
	mul.wide.u32 	%rd265, %r312, 4;
	add.s64 	%rd266, %rd99, %rd265;
	st.f32 	[%rd266], %f370;
	@%p112 bra 	$L__BB0_181;
	setp.eq.s32 	%p113, %r4, 2;
	ld.f32 	%f371, [%rd31+4];
	cvt.u64.u32 	%rd267, %r63;
	add.s64 	%rd268, %rd30, %rd267;
	shl.b64 	%rd269, %rd268, 2;
	add.s64 	%rd32, %rd99, %rd269;
	st.f32 	[%rd32+4], %f371;
	@%p113 bra 	$L__BB0_181;
	ld.f32 	%f372, [%rd31+8];
	st.f32 	[%rd32+8], %f372;
$L__BB0_181:
	{ // callseq 5, 0
	.param .b64 param0;
	st.param.b64 	[param0], %rd166;
	call.uni 
	free, 
	(
	param0
	);
	} // callseq 5
	setp.lt.s32 	%p114, %r50, 1;
	@%p114 bra 	$L__BB0_195;
	setp.lt.u32 	%p115, %r47, 15;
	mov.b32 	%r415, 0;
	@%p115 bra 	$L__BB0_185;
	and.b32  	%r415, %r48, -16;
	mov.b32 	%r418, 0;
$L__BB0_184:
	.pragma "nounroll";
	mul.wide.u32 	%rd270, %r418, 4;
	add.s64 	%rd271, %rd147, %rd270;
	ld.f32 	%f373, [%rd271];
	add.s32 	%r315, %r64, %r418;
	mul.wide.s32 	%rd272, %r315, 4;
	add.s64 	%rd273, %rd100, %rd272;
	st.f32 	[%rd273], %f373;
	ld.f32 	%f374, [%rd271+4];
	st.f32 	[%rd273+4], %f374;
	ld.f32 	%f375, [%rd271+8];
	st.f32 	[%rd273+8], %f375;
	ld.f32 	%f376, [%rd271+12];
	st.f32 	[%rd273+12], %f376;
	ld.f32 	%f377, [%rd271+16];
	st.f32 	[%rd273+16], %f377;
	ld.f32 	%f378, [%rd271+20];
	st.f32 	[%rd273+20], %f378;
	ld.f32 	%f379, [%rd271+24];
	st.f32 	[%rd273+24], %f379;
	ld.f32 	%f380, [%rd271+28];
	st.f32 	[%rd273+28], %f380;
	ld.f32 	%f381, [%rd271+32];
	st.f32 	[%rd273+32], %f381;
	ld.f32 	%f382, [%rd271+36];
	st.f32 	[%rd273+36], %f382;
	ld.f32 	%f383, [%rd271+40];
	st.f32 	[%rd273+40], %f383;
	ld.f32 	%f384, [%rd271+44];
	st.f32 	[%rd273+44], %f384;
	ld.f32 	%f385, [%rd271+48];
	st.f32 	[%rd273+48], %f385;
	ld.f32 	%f386, [%rd271+52];
	st.f32 	[%rd273+52], %f386;
	ld.f32 	%f387, [%rd271+56];
	st.f32 	[%rd273+56], %f387;
	ld.f32 	%f388, [%rd271+60];
	st.f32 	[%rd273+60], %f388;
	add.s32 	%r418, %r418, 16;
	setp.eq.s32 	%p116, %r418, %r415;
	@%p116 bra 	$L__BB0_185;
	bra.uni 	$L__BB0_184;
$L__BB0_185:
	and.b32  	%r316, %r48, 15;
	setp.eq.s32 	%p117, %r316, 0;
	@%p117 bra 	$L__BB0_195;
	setp.lt.u32 	%p118, %r46, 7;
	@%p118 bra 	$L__BB0_188;
	mul.wide.u32 	%rd274, %r415, 4;
	add.s64 	%rd275, %rd147, %rd274;
	ld.f32 	%f389, [%rd275];
	add.s32 	%r317, %r64, %r415;
	mul.wide.s32 	%rd276, %r317, 4;
	add.s64 	%rd277, %rd100, %rd276;
	st.f32 	[%rd277], %f389;
	ld.f32 	%f390, [%rd275+4];
	st.f32 	[%rd277+4], %f390;
	ld.f32 	%f391, [%rd275+8];
	st.f32 	[%rd277+8], %f391;
	ld.f32 	%f392, [%rd275+12];
	st.f32 	[%rd277+12], %f392;
	ld.f32 	%f393, [%rd275+16];
	st.f32 	[%rd277+16], %f393;
	ld.f32 	%f394, [%rd275+20];
	st.f32 	[%rd277+20], %f394;
	ld.f32 	%f395, [%rd275+24];
	st.f32 	[%rd277+24], %f395;
	ld.f32 	%f396, [%rd275+28];
	st.f32 	[%rd277+28], %f396;
	add.s32 	%r415, %r415, 8;
$L__BB0_188:
	and.b32  	%r318, %r45, 7;
	setp.eq.s32 	%p119, %r318, 0;
	@%p119 bra 	$L__BB0_195;
	and.b32  	%r126, %r43, 3;
	setp.lt.u32 	%p120, %r44, 3;
	@%p120 bra 	$L__BB0_191;
	mul.wide.u32 	%rd278, %r415, 4;
	add.s64 	%rd279, %rd147, %rd278;
	ld.f32 	%f397, [%rd279];
	add.s32 	%r319, %r64, %r415;
	mul.wide.s32 	%rd280, %r319, 4;
	add.s64 	%rd281, %rd100, %rd280;
	st.f32 	[%rd281], %f397;
	ld.f32 	%f398, [%rd279+4];
	st.f32 	[%rd281+4], %f398;
	ld.f32 	%f399, [%rd279+8];
	st.f32 	[%rd281+8], %f399;
	ld.f32 	%f400, [%rd279+12];
	st.f32 	[%rd281+12], %f400;
	add.s32 	%r415, %r415, 4;
$L__BB0_191:
	setp.eq.s32 	%p121, %r126, 0;
	@%p121 bra 	$L__BB0_195;
	mul.wide.u32 	%rd282, %r415, 4;
	add.s64 	%rd33, %rd147, %rd282;
	ld.f32 	%f401, [%rd33];
	add.s32 	%r320, %r64, %r415;
	mul.wide.s32 	%rd283, %r320, 4;
	add.s64 	%rd34, %rd100, %rd283;
	st.f32 	[%rd34], %f401;
	setp.eq.s32 	%p122, %r126, 1;
	@%p122 bra 	$L__BB0_195;
	ld.f32 	%f402, [%rd33+4];
	st.f32 	[%rd34+4], %f402;
	setp.eq.s32 	%p123, %r126, 2;
	@%p123 bra 	$L__BB0_195;
	ld.f32 	%f403, [%rd33+8];
	st.f32 	[%rd34+8], %f403;
$L__BB0_195:
	not.pred 	%p124, %p3;
	@%p124 bra 	$L__BB0_241;
	{ // callseq 6, 0
	.param .b64 param0;
	st.param.b64 	[param0], %rd20;
	.param .b64 retval0;
	call.uni (retval0), 
	malloc, 
	(
	param0
	);
	ld.param.b64 	%rd284, [retval0];
	} // callseq 6
	@%p114 bra 	$L__BB0_210;
	add.s32 	%r129, %r49, %r199;
	setp.lt.u32 	%p126, %r47, 15;
	mov.b32 	%r420, 0;
	@%p126 bra 	$L__BB0_200;
	mov.b32 	%r427, 0;
$L__BB0_199:
	.pragma "nounroll";
	add.s32 	%r323, %r129, %r427;
	mul.wide.s32 	%rd285, %r323, 4;
	add.s64 	%rd286, %rd58, %rd285;
	ld.f32 	%f404, [%rd286];
	mul.wide.u32 	%rd287, %r427, 4;
	add.s64 	%rd288, %rd284, %rd287;
	st.f32 	[%rd288], %f404;
	ld.f32 	%f405, [%rd286+4];
	st.f32 	[%rd288+4], %f405;
	ld.f32 	%f406, [%rd286+8];
	st.f32 	[%rd288+8], %f406;
	ld.f32 	%f407, [%rd286+12];
	st.f32 	[%rd288+12], %f407;
	ld.f32 	%f408, [%rd286+16];
	st.f32 	[%rd288+16], %f408;
	ld.f32 	%f409, [%rd286+20];
	st.f32 	[%rd288+20], %f409;
	ld.f32 	%f410, [%rd286+24];
	st.f32 	[%rd288+24], %f410;
	ld.f32 	%f411, [%rd286+28];
	st.f32 	[%rd288+28], %f411;
	ld.f32 	%f412, [%rd286+32];
	st.f32 	[%rd288+32], %f412;
	ld.f32 	%f413, [%rd286+36];
	st.f32 	[%rd288+36], %f413;
	ld.f32 	%f414, [%rd286+40];
	st.f32 	[%rd288+40], %f414;
	ld.f32 	%f415, [%rd286+44];
	st.f32 	[%rd288+44], %f415;
	ld.f32 	%f416, [%rd286+48];
	st.f32 	[%rd288+48], %f416;
	ld.f32 	%f417, [%rd286+52];
	st.f32 	[%rd288+52], %f417;
	ld.f32 	%f418, [%rd286+56];
	st.f32 	[%rd288+56], %f418;
	ld.f32 	%f419, [%rd286+60];
	st.f32 	[%rd288+60], %f419;
	add.s32 	%r427, %r427, 16;
	setp.eq.s32 	%p127, %r427, %r40;
	mov.u32 	%r420, %r40;
	@%p127 bra 	$L__BB0_200;
	bra.uni 	$L__BB0_199;
$L__BB0_200:
	setp.eq.s32 	%p128, %r39, 0;
	@%p128 bra 	$L__BB0_210;
	setp.lt.u32 	%p129, %r46, 7;
	@%p129 bra 	$L__BB0_203;
	add.s32 	%r324, %r129, %r420;
	mul.wide.s32 	%rd289, %r324, 4;
	add.s64 	%rd290, %rd58, %rd289;
	ld.f32 	%f420, [%rd290];
	mul.wide.u32 	%rd291, %r420, 4;
	add.s64 	%rd292, %rd284, %rd291;
	st.f32 	[%rd292], %f420;
	ld.f32 	%f421, [%rd290+4];
	st.f32 	[%rd292+4], %f421;
	ld.f32 	%f422, [%rd290+8];
	st.f32 	[%rd292+8], %f422;
	ld.f32 	%f423, [%rd290+12];
	st.f32 	[%rd292+12], %f423;
	ld.f32 	%f424, [%rd290+16];
	st.f32 	[%rd292+16], %f424;
	ld.f32 	%f425, [%rd290+20];
	st.f32 	[%rd292+20], %f425;
	ld.f32 	%f426, [%rd290+24];
	st.f32 	[%rd292+24], %f426;
	ld.f32 	%f427, [%rd290+28];
	st.f32 	[%rd292+28], %f427;
	add.s32 	%r420, %r420, 8;
$L__BB0_203:
	and.b32  	%r325, %r45, 7;
	setp.eq.s32 	%p130, %r325, 0;
	@%p130 bra 	$L__BB0_210;
	and.b32  	%r135, %r43, 3;
	setp.lt.u32 	%p131, %r44, 3;
	@%p131 bra 	$L__BB0_206;
	add.s32 	%r326, %r129, %r420;
	mul.wide.s32 	%rd293, %r326, 4;
	add.s64 	%rd294, %rd58, %rd293;
	ld.f32 	%f428, [%rd294];
	mul.wide.u32 	%rd295, %r420, 4;
	add.s64 	%rd296, %rd284, %rd295;
	st.f32 	[%rd296], %f428;
	ld.f32 	%f429, [%rd294+4];
	st.f32 	[%rd296+4], %f429;
	ld.f32 	%f430, [%rd294+8];
	st.f32 	[%rd296+8], %f430;
	ld.f32 	%f431, [%rd294+12];
	st.f32 	[%rd296+12], %f431;
	add.s32 	%r420, %r420, 4;
$L__BB0_206:
	setp.eq.s32 	%p132, %r135, 0;
	@%p132 bra 	$L__BB0_210;
	add.s32 	%r327, %r129, %r420;
	mul.wide.s32 	%rd297, %r327, 4;
	add.s64 	%rd36, %rd58, %rd297;
	ld.f32 	%f432, [%rd36];
	mul.wide.u32 	%rd298, %r420, 4;
	add.s64 	%rd37, %rd284, %rd298;
	st.f32 	[%rd37], %f432;
	setp.eq.s32 	%p133, %r135, 1;
	@%p133 bra 	$L__BB0_210;
	ld.f32 	%f433, [%rd36+4];
	st.f32 	[%rd37+4], %f433;
	setp.eq.s32 	%p134, %r135, 2;
	@%p134 bra 	$L__BB0_210;
	ld.f32 	%f434, [%rd36+8];
	st.f32 	[%rd37+8], %f434;
$L__BB0_210:
	@%p35 bra 	$L__BB0_240;
	@%p114 bra 	$L__BB0_227;
	and.b32  	%r138, %r45, 7;
	and.b32  	%r139, %r43, 3;
	mov.u32 	%r422, %r49;
$L__BB0_213:
	setp.lt.u32 	%p146, %r47, 15;
	sub.s32 	%r339, %r422, %r49;
	mul.wide.u32 	%rd313, %r339, 4;
	add.s64 	%rd314, %rd284, %rd313;
	ld.f32 	%f851, [%rd314];
	ld.local.f32 	%f467, [%rd19];
	add.s64 	%rd315, %rd147, %rd313;
	ld.f32 	%f468, [%rd315];
	mul.f32 	%f54, %f467, %f468;
	mov.b32 	%r425, 0;
	@%p146 bra 	$L__BB0_216;
	mov.b32 	%r423, 0;
$L__BB0_215:
	.pragma "nounroll";
	mul.wide.u32 	%rd316, %r423, 4;
	add.s64 	%rd317, %rd147, %rd316;
	ld.f32 	%f469, [%rd317];
	mul.f32 	%f470, %f54, %f469;
	add.s64 	%rd318, %rd284, %rd316;
	ld.f32 	%f471, [%rd318];
	mul.f32 	%f472, %f470, %f471;
	sub.f32 	%f473, %f851, %f472;
	ld.f32 	%f474, [%rd317+4];
	mul.f32 	%f475, %f54, %f474;
	ld.f32 	%f476, [%rd318+4];
	mul.f32 	%f477, %f475, %f476;
	sub.f32 	%f478, %f473, %f477;
	ld.f32 	%f479, [%rd317+8];
	mul.f32 	%f480, %f54, %f479;
	ld.f32 	%f481, [%rd318+8];
	mul.f32 	%f482, %f480, %f481;
	sub.f32 	%f483, %f478, %f482;
	ld.f32 	%f484, [%rd317+12];
	mul.f32 	%f485, %f54, %f484;
	ld.f32 	%f486, [%rd318+12];
	mul.f32 	%f487, %f485, %f486;
	sub.f32 	%f488, %f483, %f487;
	ld.f32 	%f489, [%rd317+16];
	mul.f32 	%f490, %f54, %f489;
	ld.f32 	%f491, [%rd318+16];
	mul.f32 	%f492, %f490, %f491;
	sub.f32 	%f493, %f488, %f492;
	ld.f32 	%f494, [%rd317+20];
	mul.f32 	%f495, %f54, %f494;
	ld.f32 	%f496, [%rd318+20];
	mul.f32 	%f497, %f495, %f496;
	sub.f32 	%f498, %f493, %f497;
	ld.f32 	%f499, [%rd317+24];
	mul.f32 	%f500, %f54, %f499;
	ld.f32 	%f501, [%rd318+24];
	mul.f32 	%f502, %f500, %f501;
	sub.f32 	%f503, %f498, %f502;
	ld.f32 	%f504, [%rd317+28];
	mul.f32 	%f505, %f54, %f504;
	ld.f32 	%f506, [%rd318+28];
	mul.f32 	%f507, %f505, %f506;
	sub.f32 	%f508, %f503, %f507;
	ld.f32 	%f509, [%rd317+32];
	mul.f32 	%f510, %f54, %f509;
	ld.f32 	%f511, [%rd318+32];
	mul.f32 	%f512, %f510, %f511;
	sub.f32 	%f513, %f508, %f512;
	ld.f32 	%f514, [%rd317+36];
	mul.f32 	%f515, %f54, %f514;
	ld.f32 	%f516, [%rd318+36];
	mul.f32 	%f517, %f515, %f516;
	sub.f32 	%f518, %f513, %f517;
	ld.f32 	%f519, [%rd317+40];
	mul.f32 	%f520, %f54, %f519;
	ld.f32 	%f521, [%rd318+40];
	mul.f32 	%f522, %f520, %f521;
	sub.f32 	%f523, %f518, %f522;
	ld.f32 	%f524, [%rd317+44];
	mul.f32 	%f525, %f54, %f524;
	ld.f32 	%f526, [%rd318+44];
	mul.f32 	%f527, %f525, %f526;
	sub.f32 	%f528, %f523, %f527;
	ld.f32 	%f529, [%rd317+48];
	mul.f32 	%f530, %f54, %f529;
	ld.f32 	%f531, [%rd318+48];
	mul.f32 	%f532, %f530, %f531;
	sub.f32 	%f533, %f528, %f532;
	ld.f32 	%f534, [%rd317+52];
	mul.f32 	%f535, %f54, %f534;
	ld.f32 	%f536, [%rd318+52];
	mul.f32 	%f537, %f535, %f536;
	sub.f32 	%f538, %f533, %f537;
	ld.f32 	%f539, [%rd317+56];
	mul.f32 	%f540, %f54, %f539;
	ld.f32 	%f541, [%rd318+56];
	mul.f32 	%f542, %f540, %f541;
	sub.f32 	%f543, %f538, %f542;
	ld.f32 	%f544, [%rd317+60];
	mul.f32 	%f545, %f54, %f544;
	ld.f32 	%f546, [%rd318+60];
	mul.f32 	%f547, %f545, %f546;
	sub.f32 	%f851, %f543, %f547;
	add.s32 	%r423, %r423, 16;
	setp.ne.s32 	%p147, %r423, %r40;
	mov.u32 	%r425, %r40;
	@%p147 bra 	$L__BB0_215;
$L__BB0_216:
	setp.eq.s32 	%p148, %r39, 0;
	@%p148 bra 	$L__BB0_226;
	setp.lt.u32 	%p149, %r46, 7;
	@%p149 bra 	$L__BB0_219;
	mul.wide.u32 	%rd319, %r425, 4;
	add.s64 	%rd320, %rd147, %rd319;
	ld.f32 	%f549, [%rd320];
	mul.f32 	%f550, %f54, %f549;
	add.s64 	%rd321, %rd284, %rd319;
	ld.f32 	%f551, [%rd321];
	mul.f32 	%f552, %f550, %f551;
	sub.f32 	%f553, %f851, %f552;
	ld.f32 	%f554, [%rd320+4];
	mul.f32 	%f555, %f54, %f554;
	ld.f32 	%f556, [%rd321+4];
	mul.f32 	%f557, %f555, %f556;
	sub.f32 	%f558, %f553, %f557;
	ld.f32 	%f559, [%rd320+8];
	mul.f32 	%f560, %f54, %f559;
	ld.f32 	%f561, [%rd321+8];
	mul.f32 	%f562, %f560, %f561;
	sub.f32 	%f563, %f558, %f562;
	ld.f32 	%f564, [%rd320+12];
	mul.f32 	%f565, %f54, %f564;
	ld.f32 	%f566, [%rd321+12];
	mul.f32 	%f567, %f565, %f566;
	sub.f32 	%f568, %f563, %f567;
	ld.f32 	%f569, [%rd320+16];
	mul.f32 	%f570, %f54, %f569;
	ld.f32 	%f571, [%rd321+16];
	mul.f32 	%f572, %f570, %f571;
	sub.f32 	%f573, %f568, %f572;
	ld.f32 	%f574, [%rd320+20];
	mul.f32 	%f575, %f54, %f574;
	ld.f32 	%f576, [%rd321+20];
	mul.f32 	%f577, %f575, %f576;
	sub.f32 	%f578, %f573, %f577;
	ld.f32 	%f579, [%rd320+24];
	mul.f32 	%f580, %f54, %f579;
	ld.f32 	%f581, [%rd321+24];
	mul.f32 	%f582, %f580, %f581;
	sub.f32 	%f583, %f578, %f582;
	ld.f32 	%f584, [%rd320+28];
	mul.f32 	%f585, %f54, %f584;
	ld.f32 	%f586, [%rd321+28];
	mul.f32 	%f587, %f585, %f586;
	sub.f32 	%f851, %f583, %f587;
	add.s32 	%r425, %r425, 8;
$L__BB0_219:
	setp.eq.s32 	%p150, %r138, 0;
	@%p150 bra 	$L__BB0_226;
	setp.lt.u32 	%p151, %r44, 3;
	@%p151 bra 	$L__BB0_222;
	mul.wide.u32 	%rd322, %r425, 4;
	add.s64 	%rd323, %rd147, %rd322;
	ld.f32 	%f589, [%rd323];
	mul.f32 	%f590, %f54, %f589;
	add.s64 	%rd324, %rd284, %rd322;
	ld.f32 	%f591, [%rd324];
	mul.f32 	%f592, %f590, %f591;
	sub.f32 	%f593, %f851, %f592;
	ld.f32 	%f594, [%rd323+4];
	mul.f32 	%f595, %f54, %f594;
	ld.f32 	%f596, [%rd324+4];
	mul.f32 	%f597, %f595, %f596;
	sub.f32 	%f598, %f593, %f597;
	ld.f32 	%f599, [%rd323+8];
	mul.f32 	%f600, %f54, %f599;
	ld.f32 	%f601, [%rd324+8];
	mul.f32 	%f602, %f600, %f601;
	sub.f32 	%f603, %f598, %f602;
	ld.f32 	%f604, [%rd323+12];
	mul.f32 	%f605, %f54, %f604;
	ld.f32 	%f606, [%rd324+12];
	mul.f32 	%f607, %f605, %f606;
	sub.f32 	%f851, %f603, %f607;
	add.s32 	%r425, %r425, 4;
$L__BB0_222:
	setp.eq.s32 	%p152, %r139, 0;
	@%p152 bra 	$L__BB0_226;
	setp.eq.s32 	%p153, %r139, 1;
	mul.wide.u32 	%rd325, %r425, 4;
	add.s64 	%rd38, %rd147, %rd325;
	ld.f32 	%f608, [%rd38];
	mul.f32 	%f609, %f54, %f608;
	add.s64 	%rd39, %rd284, %rd325;
	ld.f32 	%f610, [%rd39];
	mul.f32 	%f611, %f609, %f610;
	sub.f32 	%f851, %f851, %f611;
	@%p153 bra 	$L__BB0_226;
	setp.eq.s32 	%p154, %r139, 2;
	ld.f32 	%f612, [%rd38+4];
	mul.f32 	%f613, %f54, %f612;
	ld.f32 	%f614, [%rd39+4];
	mul.f32 	%f615, %f613, %f614;
	sub.f32 	%f851, %f851, %f615;
	@%p154 bra 	$L__BB0_226;
	ld.f32 	%f616, [%rd38+8];
	mul.f32 	%f617, %f54, %f616;
	ld.f32 	%f618, [%rd39+8];
	mul.f32 	%f619, %f617, %f618;
	sub.f32 	%f851, %f851, %f619;
$L__BB0_226:
	add.s32 	%r341, %r422, %r199;
	mul.wide.s32 	%rd326, %r341, 4;
	add.s64 	%rd327, %rd58, %rd326;
	st.f32 	[%rd327], %f851;
	add.s32 	%r422, %r422, 1;
	setp.lt.s32 	%p155, %r422, %r199;
	@%p155 bra 	$L__BB0_213;
	bra.uni 	$L__BB0_240;
$L__BB0_227:
	setp.lt.u32 	%p137, %r47, 15;
	mov.u32 	%r430, %r49;
	@%p137 bra 	$L__BB0_230;
	mov.b32 	%r429, 0;
	mov.u32 	%r430, %r49;
$L__BB0_229:
	.pragma "nounroll";
	sub.s32 	%r329, %r430, %r49;
	mul.wide.u32 	%rd299, %r329, 4;
	add.s64 	%rd300, %rd284, %rd299;
	ld.f32 	%f435, [%rd300];
	add.s32 	%r330, %r430, %r199;
	mul.wide.s32 	%rd301, %r330, 4;
	add.s64 	%rd302, %rd58, %rd301;
	st.f32 	[%rd302], %f435;
	ld.f32 	%f436, [%rd300+4];
	st.f32 	[%rd302+4], %f436;
	ld.f32 	%f437, [%rd300+8];
	st.f32 	[%rd302+8], %f437;
	ld.f32 	%f438, [%rd300+12];
	st.f32 	[%rd302+12], %f438;
	ld.f32 	%f439, [%rd300+16];
	st.f32 	[%rd302+16], %f439;
	ld.f32 	%f440, [%rd300+20];
	st.f32 	[%rd302+20], %f440;
	ld.f32 	%f441, [%rd300+24];
	st.f32 	[%rd302+24], %f441;
	ld.f32 	%f442, [%rd300+28];
	st.f32 	[%rd302+28], %f442;
	ld.f32 	%f443, [%rd300+32];
	st.f32 	[%rd302+32], %f443;
	ld.f32 	%f444, [%rd300+36];
	st.f32 	[%rd302+36], %f444;
	ld.f32 	%f445, [%rd300+40];
	st.f32 	[%rd302+40], %f445;
	ld.f32 	%f446, [%rd300+44];
	st.f32 	[%rd302+44], %f446;
	ld.f32 	%f447, [%rd300+48];
	st.f32 	[%rd302+48], %f447;
	ld.f32 	%f448, [%rd300+52];
	st.f32 	[%rd302+52], %f448;
	ld.f32 	%f449, [%rd300+56];
	st.f32 	[%rd302+56], %f449;
	ld.f32 	%f450, [%rd300+60];
	st.f32 	[%rd302+60], %f450;
	add.s32 	%r430, %r430, 16;
	add.s32 	%r429, %r429, 16;
	setp.ne.s32 	%p138, %r429, %r40;
	@%p138 bra 	$L__BB0_229;
$L__BB0_230:
	setp.eq.s32 	%p139, %r39, 0;
	@%p139 bra 	$L__BB0_240;
	setp.lt.u32 	%p140, %r46, 7;
	@%p140 bra 	$L__BB0_233;
	sub.s32 	%r331, %r430, %r49;
	mul.wide.s32 	%rd303, %r331, 4;
	add.s64 	%rd304, %rd284, %rd303;
	ld.f32 	%f451, [%rd304];
	add.s32 	%r332, %r430, %r199;
	mul.wide.s32 	%rd305, %r332, 4;
	add.s64 	%rd306, %rd58, %rd305;
	st.f32 	[%rd306], %f451;
	ld.f32 	%f452, [%rd304+4];
	st.f32 	[%rd306+4], %f452;
	ld.f32 	%f453, [%rd304+8];
	st.f32 	[%rd306+8], %f453;
	ld.f32 	%f454, [%rd304+12];
	st.f32 	[%rd306+12], %f454;
	ld.f32 	%f455, [%rd304+16];
	st.f32 	[%rd306+16], %f455;
	ld.f32 	%f456, [%rd304+20];
	st.f32 	[%rd306+20], %f456;
	ld.f32 	%f457, [%rd304+24];
	st.f32 	[%rd306+24], %f457;
	ld.f32 	%f458, [%rd304+28];
	st.f32 	[%rd306+28], %f458;
	add.s32 	%r430, %r430, 8;
$L__BB0_233:
	and.b32  	%r333, %r45, 7;
	setp.eq.s32 	%p141, %r333, 0;
	@%p141 bra 	$L__BB0_240;
	and.b32  	%r158, %r43, 3;
	setp.lt.u32 	%p142, %r44, 3;
	@%p142 bra 	$L__BB0_236;
	sub.s32 	%r334, %r430, %r49;
	mul.wide.s32 	%rd307, %r334, 4;
	add.s64 	%rd308, %rd284, %rd307;
	ld.f32 	%f459, [%rd308];
	add.s32 	%r335, %r430, %r199;
	mul.wide.s32 	%rd309, %r335, 4;
	add.s64 	%rd310, %rd58, %rd309;
	st.f32 	[%rd310], %f459;
	ld.f32 	%f460, [%rd308+4];
	st.f32 	[%rd310+4], %f460;
	ld.f32 	%f461, [%rd308+8];
	st.f32 	[%rd310+8], %f461;
	ld.f32 	%f462, [%rd308+12];
	st.f32 	[%rd310+12], %f462;
	add.s32 	%r430, %r430, 4;
$L__BB0_236:
	setp.eq.s32 	%p143, %r158, 0;
	@%p143 bra 	$L__BB0_240;
	sub.s32 	%r336, %r430, %r49;
	mul.wide.s32 	%rd311, %r336, 4;
	add.s64 	%rd40, %rd284, %rd311;
	ld.f32 	%f463, [%rd40];
	add.s32 	%r337, %r430, %r199;
	mul.wide.s32 	%rd312, %r337, 4;
	add.s64 	%rd41, %rd58, %rd312;
	st.f32 	[%rd41], %f463;
	setp.eq.s32 	%p144, %r158, 1;
	@%p144 bra 	$L__BB0_240;
	ld.f32 	%f464, [%rd40+4];
	st.f32 	[%rd41+4], %f464;
	setp.eq.s32 	%p145, %r158, 2;
	@%p145 bra 	$L__BB0_240;
	ld.f32 	%f465, [%rd40+8];
	st.f32 	[%rd41+8], %f465;
$L__BB0_240:
	{ // callseq 7, 0
	.param .b64 param0;
	st.param.b64 	[param0], %rd284;
	call.uni 
	free, 
	(
	param0
	);
	} // callseq 7
$L__BB0_241:
	{ // callseq 8, 0
	.param .b64 param0;
	st.param.b64 	[param0], %rd147;
	call.uni 
	free, 
	(
	param0
	);
	} // callseq 8
	add.s16 	%rs41, %rs41, 1;
	add.s16 	%rs40, %rs40, 1;
	add.s16 	%rs39, %rs39, 1;
	mov.b32 	%r391, 1;
	mov.pred 	%p202, 0;
	mov.pred 	%p201, -1;
	@%p3 bra 	$L__BB0_20;
	setp.lt.s32 	%p158, %r199, 1;
	@%p158 bra 	$L__BB0_258;
	mov.b32 	%r433, 0;
	mov.pred 	%p203, -1;
$L__BB0_244:
	mov.pred 	%p4, %p203;
	setp.lt.u32 	%p160, %r1, 15;
	mul.lo.s32 	%r162, %r433, %r199;
	add.s32 	%r345, %r433, %r377;
	mul.lo.s32 	%r163, %r345, %r199;
	mov.b32 	%r436, 0;
	@%p160 bra 	$L__BB0_247;
	mov.b32 	%r434, 0;
$L__BB0_246:
	.pragma "nounroll";
	add.s32 	%r347, %r434, %r162;
	mul.wide.u32 	%rd328, %r347, 4;
	add.s64 	%rd329, %rd58, %rd328;
	ld.f32 	%f620, [%rd329];
	add.s32 	%r348, %r434, %r163;
	mul.wide.u32 	%rd330, %r348, 4;
	add.s64 	%rd331, %rd1, %rd330;
	st.global.f32 	[%rd331], %f620;
	ld.f32 	%f621, [%rd329+4];
	st.global.f32 	[%rd331+4], %f621;
	ld.f32 	%f622, [%rd329+8];
	st.global.f32 	[%rd331+8], %f622;
	ld.f32 	%f623, [%rd329+12];
	st.global.f32 	[%rd331+12], %f623;
	ld.f32 	%f624, [%rd329+16];
	st.global.f32 	[%rd331+16], %f624;
	ld.f32 	%f625, [%rd329+20];
	st.global.f32 	[%rd331+20], %f625;
	ld.f32 	%f626, [%rd329+24];
	st.global.f32 	[%rd331+24], %f626;
	ld.f32 	%f627, [%rd329+28];
	st.global.f32 	[%rd331+28], %f627;
	ld.f32 	%f628, [%rd329+32];
	st.global.f32 	[%rd331+32], %f628;
	ld.f32 	%f629, [%rd329+36];
	st.global.f32 	[%rd331+36], %f629;
	ld.f32 	%f630, [%rd329+40];
	st.global.f32 	[%rd331+40], %f630;
	ld.f32 	%f631, [%rd329+44];
	st.global.f32 	[%rd331+44], %f631;
	ld.f32 	%f632, [%rd329+48];
	st.global.f32 	[%rd331+48], %f632;
	ld.f32 	%f633, [%rd329+52];
	st.global.f32 	[%rd331+52], %f633;
	ld.f32 	%f634, [%rd329+56];
	st.global.f32 	[%rd331+56], %f634;
	ld.f32 	%f635, [%rd329+60];
	st.global.f32 	[%rd331+60], %f635;
	add.s32 	%r434, %r434, 16;
	setp.ne.s32 	%p161, %r434, %r8;
	mov.u32 	%r436, %r8;
	@%p161 bra 	$L__BB0_246;
$L__BB0_247:
	setp.eq.s32 	%p162, %r6, 0;
	@%p162 bra 	$L__BB0_257;
	setp.lt.u32 	%p163, %r7, 7;
	@%p163 bra 	$L__BB0_250;
	add.s32 	%r349, %r436, %r162;
	mul.wide.u32 	%rd332, %r349, 4;
	add.s64 	%rd333, %rd58, %rd332;
	ld.f32 	%f636, [%rd333];
	add.s32 	%r350, %r436, %r163;
	mul.wide.u32 	%rd334, %r350, 4;
	add.s64 	%rd335, %rd1, %rd334;
	st.global.f32 	[%rd335], %f636;
	cvt.u64.u32 	%rd336, %r162;
	cvt.u64.u32 	%rd337, %r436;
	add.s64 	%rd338, %rd337, %rd336;
	shl.b64 	%rd339, %rd338, 2;
	add.s64 	%rd340, %rd58, %rd339;
	ld.f32 	%f637, [%rd340+4];
	cvt.u64.u32 	%rd341, %r163;
	add.s64 	%rd342, %rd337, %rd341;
	shl.b64 	%rd343, %rd342, 2;
	add.s64 	%rd344, %rd1, %rd343;
	st.global.f32 	[%rd344+4], %f637;
	ld.f32 	%f638, [%rd340+8];
	st.global.f32 	[%rd344+8], %f638;
	ld.f32 	%f639, [%rd340+12];
	st.global.f32 	[%rd344+12], %f639;
	ld.f32 	%f640, [%rd340+16];
	st.global.f32 	[%rd344+16], %f640;
	ld.f32 	%f641, [%rd340+20];
	st.global.f32 	[%rd344+20], %f641;
	ld.f32 	%f642, [%rd340+24];
	st.global.f32 	[%rd344+24], %f642;
	ld.f32 	%f643, [%rd340+28];
	st.global.f32 	[%rd344+28], %f643;
	add.s32 	%r436, %r436, 8;
$L__BB0_250:
	setp.eq.s32 	%p164, %r2, 0;
	@%p164 bra 	$L__BB0_257;
	setp.lt.u32 	%p165, %r3, 3;
	@%p165 bra 	$L__BB0_253;
	add.s32 	%r351, %r436, %r162;
	mul.wide.u32 	%rd345, %r351, 4;
	add.s64 	%rd346, %rd58, %rd345;
	ld.f32 	%f644, [%rd346];
	add.s32 	%r352, %r436, %r163;
	mul.wide.u32 	%rd347, %r352, 4;
	add.s64 	%rd348, %rd1, %rd347;
	st.global.f32 	[%rd348], %f644;
	cvt.u64.u32 	%rd349, %r162;
	cvt.u64.u32 	%rd350, %r436;
	add.s64 	%rd351, %rd350, %rd349;
	shl.b64 	%rd352, %rd351, 2;
	add.s64 	%rd353, %rd58, %rd352;
	ld.f32 	%f645, [%rd353+4];
	cvt.u64.u32 	%rd354, %r163;
	add.s64 	%rd355, %rd350, %rd354;
	shl.b64 	%rd356, %rd355, 2;
	add.s64 	%rd357, %rd1, %rd356;
	st.global.f32 	[%rd357+4], %f645;
	ld.f32 	%f646, [%rd353+8];
	st.global.f32 	[%rd357+8], %f646;
	ld.f32 	%f647, [%rd353+12];
	st.global.f32 	[%rd357+12], %f647;
	add.s32 	%r436, %r436, 4;
$L__BB0_253:
	setp.eq.s32 	%p166, %r4, 0;
	@%p166 bra 	$L__BB0_257;
	setp.eq.s32 	%p167, %r4, 1;
	add.s32 	%r353, %r436, %r162;
	mul.wide.u32 	%rd358, %r353, 4;
	add.s64 	%rd359, %rd58, %rd358;
	ld.f32 	%f648, [%rd359];
	add.s32 	%r354, %r436, %r163;
	mul.wide.u32 	%rd360, %r354, 4;
	add.s64 	%rd361, %rd1, %rd360;
	st.global.f32 	[%rd361], %f648;
	@%p167 bra 	$L__BB0_257;
	setp.eq.s32 	%p168, %r4, 2;
	cvt.u64.u32 	%rd362, %r162;
	cvt.u64.u32 	%rd363, %r436;
	add.s64 	%rd364, %rd363, %rd362;
	shl.b64 	%rd365, %rd364, 2;
	add.s64 	%rd42, %rd58, %rd365;
	ld.f32 	%f649, [%rd42+4];
	cvt.u64.u32 	%rd366, %r163;
	add.s64 	%rd367, %rd363, %rd366;
	shl.b64 	%rd368, %rd367, 2;
	add.s64 	%rd43, %rd1, %rd368;
	st.global.f32 	[%rd43+4], %f649;
	@%p168 bra 	$L__BB0_257;
	ld.f32 	%f650, [%rd42+8];
	st.global.f32 	[%rd43+8], %f650;
$L__BB0_257:
	mov.b32 	%r433, 1;
	mov.pred 	%p203, 0;
	@%p4 bra 	$L__BB0_244;
$L__BB0_258:
	add.s32 	%r171, %r377, 2;
	setp.ge.s32 	%p170, %r171, %r200;
	@%p170 bra 	$L__BB0_301;
	mov.u32 	%r438, %r171;
$L__BB0_260:
	setp.lt.s32 	%p171, %r199, 1;
	{ // callseq 9, 0
	.param .b64 param0;
	st.param.b64 	[param0], %rd4;
	.param .b64 retval0;
	call.uni (retval0), 
	malloc, 
	(
	param0
	);
	ld.param.b64 	%rd369, [retval0];
	} // callseq 9
	{ // callseq 10, 0
	.param .b64 param0;
	st.param.b64 	[param0], %rd4;
	.param .b64 retval0;
	call.uni (retval0), 
	malloc, 
	(
	param0
	);
	ld.param.b64 	%rd370, [retval0];
	} // callseq 10
	@%p171 bra 	$L__BB0_300;
	setp.lt.u32 	%p172, %r1, 15;
	mul.lo.s32 	%r173, %r438, %r199;
	mov.b32 	%r440, 0;
	@%p172 bra 	$L__BB0_264;
	mov.b32 	%r442, 0;
$L__BB0_263:
	.pragma "nounroll";
	add.s32 	%r358, %r442, %r173;
	mul.wide.u32 	%rd371, %r358, 4;
	add.s64 	%rd372, %rd1, %rd371;
	ld.global.f32 	%f651, [%rd372];
	mul.wide.u32 	%rd373, %r442, 4;
	add.s64 	%rd374, %rd369, %rd373;
	st.f32 	[%rd374], %f651;
	add.s64 	%rd375, %rd370, %rd373;
	st.f32 	[%rd375], %f651;
	ld.global.f32 	%f652, [%rd372+4];
	st.f32 	[%rd374+4], %f652;
	st.f32 	[%rd375+4], %f652;
	ld.global.f32 	%f653, [%rd372+8];
	st.f32 	[%rd374+8], %f653;
	st.f32 	[%rd375+8], %f653;
	ld.global.f32 	%f654, [%rd372+12];
	st.f32 	[%rd374+12], %f654;
	st.f32 	[%rd375+12], %f654;
	ld.global.f32 	%f655, [%rd372+16];
	st.f32 	[%rd374+16], %f655;
	st.f32 	[%rd375+16], %f655;
	ld.global.f32 	%f656, [%rd372+20];
	st.f32 	[%rd374+20], %f656;
	st.f32 	[%rd375+20], %f656;
	ld.global.f32 	%f657, [%rd372+24];
	st.f32 	[%rd374+24], %f657;
	st.f32 	[%rd375+24], %f657;
	ld.global.f32 	%f658, [%rd372+28];
	st.f32 	[%rd374+28], %f658;
	st.f32 	[%rd375+28], %f658;
	ld.global.f32 	%f659, [%rd372+32];
	st.f32 	[%rd374+32], %f659;
	st.f32 	[%rd375+32], %f659;
	ld.global.f32 	%f660, [%rd372+36];
	st.f32 	[%rd374+36], %f660;
	st.f32 	[%rd375+36], %f660;
	ld.global.f32 	%f661, [%rd372+40];
	st.f32 	[%rd374+40], %f661;
	st.f32 	[%rd375+40], %f661;
	ld.global.f32 	%f662, [%rd372+44];
	st.f32 	[%rd374+44], %f662;
	st.f32 	[%rd375+44], %f662;
	ld.global.f32 	%f663, [%rd372+48];
	st.f32 	[%rd374+48], %f663;
	st.f32 	[%rd375+48], %f663;
	ld.global.f32 	%f664, [%rd372+52];
	st.f32 	[%rd374+52], %f664;
	st.f32 	[%rd375+52], %f664;
	ld.global.f32 	%f665, [%rd372+56];
	st.f32 	[%rd374+56], %f665;
	st.f32 	[%rd375+56], %f665;
	ld.global.f32 	%f666, [%rd372+60];
	st.f32 	[%rd374+60], %f666;
	st.f32 	[%rd375+60], %f666;
	add.s32 	%r442, %r442, 16;
	setp.eq.s32 	%p173, %r442, %r8;
	mov.u32 	%r440, %r8;
	@%p173 bra 	$L__BB0_264;
	bra.uni 	$L__BB0_263;
$L__BB0_264:
	setp.eq.s32 	%p174, %r6, 0;
	@%p174 bra 	$L__BB0_274;
	setp.lt.u32 	%p175, %r7, 7;
	@%p175 bra 	$L__BB0_267;
	add.s32 	%r359, %r440, %r173;
	mul.wide.u32 	%rd376, %r359, 4;
	add.s64 	%rd377, %rd1, %rd376;
	ld.global.f32 	%f667, [%rd377];
	cvt.u64.u32 	%rd378, %r440;
	mul.wide.u32 	%rd379, %r440, 4;
	add.s64 	%rd380, %rd369, %rd379;
	st.f32 	[%rd380], %f667;
	add.s64 	%rd381, %rd370, %rd379;
	st.f32 	[%rd381], %f667;
	cvt.u64.u32 	%rd382, %r173;
	add.s64 	%rd383, %rd378, %rd382;
	shl.b64 	%rd384, %rd383, 2;
	add.s64 	%rd385, %rd1, %rd384;
	ld.global.f32 	%f668, [%rd385+4];
	st.f32 	[%rd380+4], %f668;
	st.f32 	[%rd381+4], %f668;
	ld.global.f32 	%f669, [%rd385+8];
	st.f32 	[%rd380+8], %f669;
	st.f32 	[%rd381+8], %f669;
	ld.global.f32 	%f670, [%rd385+12];
	st.f32 	[%rd380+12], %f670;
	st.f32 	[%rd381+12], %f670;
	ld.global.f32 	%f671, [%rd385+16];
	st.f32 	[%rd380+16], %f671;
	st.f32 	[%rd381+16], %f671;
	ld.global.f32 	%f672, [%rd385+20];
	st.f32 	[%rd380+20], %f672;
	st.f32 	[%rd381+20], %f672;
	ld.global.f32 	%f673, [%rd385+24];
	st.f32 	[%rd380+24], %f673;
	st.f32 	[%rd381+24], %f673;
	ld.global.f32 	%f674, [%rd385+28];
	st.f32 	[%rd380+28], %f674;
	st.f32 	[%rd381+28], %f674;
	add.s32 	%r440, %r440, 8;
$L__BB0_267:
	setp.eq.s32 	%p176, %r2, 0;
	@%p176 bra 	$L__BB0_274;
	setp.lt.u32 	%p177, %r3, 3;
	@%p177 bra 	$L__BB0_270;
	add.s32 	%r360, %r440, %r173;
	mul.wide.u32 	%rd386, %r360, 4;
	add.s64 	%rd387, %rd1, %rd386;
	ld.global.f32 	%f675, [%rd387];
	cvt.u64.u32 	%rd388, %r440;
	mul.wide.u32 	%rd389, %r440, 4;
	add.s64 	%rd390, %rd369, %rd389;
	st.f32 	[%rd390], %f675;
	add.s64 	%rd391, %rd370, %rd389;
	st.f32 	[%rd391], %f675;
	cvt.u64.u32 	%rd392, %r173;
	add.s64 	%rd393, %rd388, %rd392;
	shl.b64 	%rd394, %rd393, 2;
	add.s64 	%rd395, %rd1, %rd394;
	ld.global.f32 	%f676, [%rd395+4];
	st.f32 	[%rd390+4], %f676;
	st.f32 	[%rd391+4], %f676;
	ld.global.f32 	%f677, [%rd395+8];
	st.f32 	[%rd390+8], %f677;
	st.f32 	[%rd391+8], %f677;
	ld.global.f32 	%f678, [%rd395+12];
	st.f32 	[%rd390+12], %f678;
	st.f32 	[%rd391+12], %f678;
	add.s32 	%r440, %r440, 4;
$L__BB0_270:
	setp.eq.s32 	%p178, %r4, 0;
	@%p178 bra 	$L__BB0_274;
	setp.eq.s32 	%p179, %r4, 1;
	add.s32 	%r361, %r440, %r173;
	mul.wide.u32 	%rd396, %r361, 4;
	add.s64 	%rd397, %rd1, %rd396;
	ld.global.f32 	%f679, [%rd397];
	cvt.u64.u32 	%rd46, %r440;
	mul.wide.u32 	%rd398, %r440, 4;
	add.s64 	%rd47, %rd369, %rd398;
	st.f32 	[%rd47], %f679;
	add.s64 	%rd48, %rd370, %rd398;
	st.f32 	[%rd48], %f679;
	@%p179 bra 	$L__BB0_274;
	setp.eq.s32 	%p180, %r4, 2;
	cvt.u64.u32 	%rd399, %r173;
	add.s64 	%rd400, %rd46, %rd399;
	shl.b64 	%rd401, %rd400, 2;
	add.s64 	%rd49, %rd1, %rd401;
	ld.global.f32 	%f680, [%rd49+4];
	st.f32 	[%rd47+4], %f680;
	st.f32 	[%rd48+4], %f680;
	@%p180 bra 	$L__BB0_274;
	ld.global.f32 	%f681, [%rd49+8];
	st.f32 	[%rd47+8], %f681;
	st.f32 	[%rd48+8], %f681;
$L__BB0_274:
	mov.b32 	%r443, 0;
$L__BB0_275:
	setp.lt.u32 	%p181, %r1, 7;
	mul.wide.u32 	%rd402, %r443, 4;
	add.s64 	%rd50, %rd100, %rd402;
	add.s32 	%r364, %r199, %r443;
	mul.wide.u32 	%rd403, %r364, 4;
	add.s64 	%rd51, %rd100, %rd403;
	mov.f32 	%f859, 0f00000000;
	mov.b32 	%r446, 0;
	@%p181 bra 	$L__BB0_278;
	ld.f32 	%f69, [%rd50];
	ld.f32 	%f70, [%rd51];
	mov.f32 	%f859, 0f00000000;
	mov.b32 	%r444, 0;
$L__BB0_277:
	.pragma "nounroll";
	mul.wide.u32 	%rd404, %r444, 4;
	add.s64 	%rd405, %rd99, %rd404;
	ld.f32 	%f685, [%rd405];
	fma.rn.f32 	%f686, %f69, %f685, 0f00000000;
	add.s32 	%r366, %r199, %r444;
	mul.wide.u32 	%rd406, %r366, 4;
	add.s64 	%rd407, %rd99, %rd406;
	ld.f32 	%f687, [%rd407];
	fma.rn.f32 	%f688, %f70, %f687, %f686;
	add.s64 	%rd408, %rd369, %rd404;
	ld.f32 	%f689, [%rd408];
	fma.rn.f32 	%f690, %f688, %f689, %f859;
	ld.f32 	%f691, [%rd405+4];
	fma.rn.f32 	%f692, %f69, %f691, 0f00000000;
	ld.f32 	%f693, [%rd407+4];
	fma.rn.f32 	%f694, %f70, %f693, %f692;
	ld.f32 	%f695, [%rd408+4];
	fma.rn.f32 	%f696, %f694, %f695, %f690;
	ld.f32 	%f697, [%rd405+8];
	fma.rn.f32 	%f698, %f69, %f697, 0f00000000;
	ld.f32 	%f699, [%rd407+8];
	fma.rn.f32 	%f700, %f70, %f699, %f698;
	ld.f32 	%f701, [%rd408+8];
	fma.rn.f32 	%f702, %f700, %f701, %f696;
	ld.f32 	%f703, [%rd405+12];
	fma.rn.f32 	%f704, %f69, %f703, 0f00000000;
	ld.f32 	%f705, [%rd407+12];
	fma.rn.f32 	%f706, %f70, %f705, %f704;
	ld.f32 	%f707, [%rd408+12];
	fma.rn.f32 	%f708, %f706, %f707, %f702;
	ld.f32 	%f709, [%rd405+16];
	fma.rn.f32 	%f710, %f69, %f709, 0f00000000;
	ld.f32 	%f711, [%rd407+16];
	fma.rn.f32 	%f712, %f70, %f711, %f710;
	ld.f32 	%f713, [%rd408+16];
	fma.rn.f32 	%f714, %f712, %f713, %f708;
	ld.f32 	%f715, [%rd405+20];
	fma.rn.f32 	%f716, %f69, %f715, 0f00000000;
	ld.f32 	%f717, [%rd407+20];
	fma.rn.f32 	%f718, %f70, %f717, %f716;
	ld.f32 	%f719, [%rd408+20];
	fma.rn.f32 	%f720, %f718, %f719, %f714;
	ld.f32 	%f721, [%rd405+24];
	fma.rn.f32 	%f722, %f69, %f721, 0f00000000;
	ld.f32 	%f723, [%rd407+24];
	fma.rn.f32 	%f724, %f70, %f723, %f722;
	ld.f32 	%f725, [%rd408+24];
	fma.rn.f32 	%f726, %f724, %f725, %f720;
	ld.f32 	%f727, [%rd405+28];
	fma.rn.f32 	%f728, %f69, %f727, 0f00000000;
	ld.f32 	%f729, [%rd407+28];
	fma.rn.f32 	%f730, %f70, %f729, %f728;
	ld.f32 	%f731, [%rd408+28];
	fma.rn.f32 	%f859, %f730, %f731, %f726;
	add.s32 	%r444, %r444, 8;
	setp.ne.s32 	%p182, %r444, %r9;
	mov.u32 	%r446, %r9;
	@%p182 bra 	$L__BB0_277;
$L__BB0_278:
	setp.eq.s32 	%p183, %r2, 0;
	@%p183 bra 	$L__BB0_286;
	setp.lt.u32 	%p184, %r3, 3;
	@%p184 bra 	$L__BB0_281;
	ld.f32 	%f733, [%rd50];
	mul.wide.u32 	%rd409, %r446, 4;
	add.s64 	%rd410, %rd99, %rd409;
	ld.f32 	%f734, [%rd410];
	fma.rn.f32 	%f735, %f733, %f734, 0f00000000;
	ld.f32 	%f736, [%rd51];
	add.s32 	%r367, %r199, %r446;
	mul.wide.u32 	%rd411, %r367, 4;
	add.s64 	%rd412, %rd99, %rd411;
	ld.f32 	%f737, [%rd412];
	fma.rn.f32 	%f738, %f736, %f737, %f735;
	add.s64 	%rd413, %rd369, %rd409;
	ld.f32 	%f739, [%rd413];
	fma.rn.f32 	%f740, %f738, %f739, %f859;
	ld.f32 	%f741, [%rd410+4];
	fma.rn.f32 	%f742, %f733, %f741, 0f00000000;
	mul.wide.u32 	%rd414, %r199, 4;
	add.s64 	%rd415, %rd410, %rd414;
	ld.f32 	%f743, [%rd415+4];
	fma.rn.f32 	%f744, %f736, %f743, %f742;
	ld.f32 	%f745, [%rd413+4];
	fma.rn.f32 	%f746, %f744, %f745, %f740;
	ld.f32 	%f747, [%rd410+8];
	fma.rn.f32 	%f748, %f733, %f747, 0f00000000;
	ld.f32 	%f749, [%rd415+8];
	fma.rn.f32 	%f750, %f736, %f749, %f748;
	ld.f32 	%f751, [%rd413+8];
	fma.rn.f32 	%f752, %f750, %f751, %f746;
	ld.f32 	%f753, [%rd410+12];
	fma.rn.f32 	%f754, %f733, %f753, 0f00000000;
	ld.f32 	%f755, [%rd415+12];
	fma.rn.f32 	%f756, %f736, %f755, %f754;
	ld.f32 	%f757, [%rd413+12];
	fma.rn.f32 	%f859, %f756, %f757, %f752;
	add.s32 	%r446, %r446, 4;
$L__BB0_281:
	setp.eq.s32 	%p185, %r4, 0;
	@%p185 bra 	$L__BB0_286;
	setp.eq.s32 	%p186, %r5, 0;
	@%p186 bra 	$L__BB0_284;
	ld.f32 	%f759, [%rd50];
	mul.wide.u32 	%rd416, %r446, 4;
	add.s64 	%rd417, %rd99, %rd416;
	ld.f32 	%f760, [%rd417];
	fma.rn.f32 	%f761, %f759, %f760, 0f00000000;
	ld.f32 	%f762, [%rd51];
	add.s32 	%r368, %r199, %r446;
	mul.wide.u32 	%rd418, %r368, 4;
	add.s64 	%rd419, %rd99, %rd418;
	ld.f32 	%f763, [%rd419];
	fma.rn.f32 	%f764, %f762, %f763, %f761;
	add.s64 	%rd420, %rd369, %rd416;
	ld.f32 	%f765, [%rd420];
	fma.rn.f32 	%f766, %f764, %f765, %f859;
	ld.f32 	%f767, [%rd417+4];
	fma.rn.f32 	%f768, %f759, %f767, 0f00000000;
	mul.wide.u32 	%rd421, %r199, 4;
	add.s64 	%rd422, %rd417, %rd421;
	ld.f32 	%f769, [%rd422+4];
	fma.rn.f32 	%f770, %f762, %f769, %f768;
	ld.f32 	%f771, [%rd420+4];
	fma.rn.f32 	%f859, %f770, %f771, %f766;
	add.s32 	%r446, %r446, 2;
$L__BB0_284:
	setp.eq.s32 	%p187, %r10, 0;
	@%p187 bra 	$L__BB0_286;
	ld.f32 	%f772, [%rd50];
	mul.wide.u32 	%rd423, %r446, 4;
	add.s64 	%rd424, %rd99, %rd423;
	ld.f32 	%f773, [%rd424];
	fma.rn.f32 	%f774, %f772, %f773, 0f00000000;
	ld.f32 	%f775, [%rd51];
	add.s32 	%r369, %r199, %r446;
	mul.wide.u32 	%rd425, %r369, 4;
	add.s64 	%rd426, %rd99, %rd425;
	ld.f32 	%f776, [%rd426];
	fma.rn.f32 	%f777, %f775, %f776, %f774;
	add.s64 	%rd427, %rd369, %rd423;
	ld.f32 	%f778, [%rd427];
	fma.rn.f32 	%f859, %f777, %f778, %f859;
$L__BB0_286:
	add.s64 	%rd429, %rd370, %rd402;
	ld.f32 	%f779, [%rd429];
	add.f32 	%f780, %f859, %f779;
	st.f32 	[%rd429], %f780;
	add.s32 	%r443, %r443, 1;
	setp.eq.s32 	%p188, %r443, %r199;
	@%p188 bra 	$L__BB0_287;
	bra.uni 	$L__BB0_275;
$L__BB0_287:
	setp.lt.u32 	%p189, %r1, 15;
	mov.b32 	%r450, 0;
	@%p189 bra 	$L__BB0_290;
	mov.b32 	%r448, 0;
$L__BB0_289:
	.pragma "nounroll";
	mul.wide.u32 	%rd430, %r448, 4;
	add.s64 	%rd431, %rd370, %rd430;
	ld.f32 	%f781, [%rd431];
	add.s32 	%r372, %r448, %r173;
	mul.wide.u32 	%rd432, %r372, 4;
	add.s64 	%rd433, %rd1, %rd432;
	st.global.f32 	[%rd433], %f781;
	ld.f32 	%f782, [%rd431+4];
	st.global.f32 	[%rd433+4], %f782;
	ld.f32 	%f783, [%rd431+8];
	st.global.f32 	[%rd433+8], %f783;
	ld.f32 	%f784, [%rd431+12];
	st.global.f32 	[%rd433+12], %f784;
	ld.f32 	%f785, [%rd431+16];
	st.global.f32 	[%rd433+16], %f785;
	ld.f32 	%f786, [%rd431+20];
	st.global.f32 	[%rd433+20], %f786;
	ld.f32 	%f787, [%rd431+24];
	st.global.f32 	[%rd433+24], %f787;
	ld.f32 	%f788, [%rd431+28];
	st.global.f32 	[%rd433+28], %f788;
	ld.f32 	%f789, [%rd431+32];
	st.global.f32 	[%rd433+32], %f789;
	ld.f32 	%f790, [%rd431+36];
	st.global.f32 	[%rd433+36], %f790;
	ld.f32 	%f791, [%rd431+40];
	st.global.f32 	[%rd433+40], %f791;
	ld.f32 	%f792, [%rd431+44];
	st.global.f32 	[%rd433+44], %f792;
	ld.f32 	%f793, [%rd431+48];
	st.global.f32 	[%rd433+48], %f793;
	ld.f32 	%f794, [%rd431+52];
	st.global.f32 	[%rd433+52], %f794;
	ld.f32 	%f795, [%rd431+56];
	st.global.f32 	[%rd433+56], %f795;
	ld.f32 	%f796, [%rd431+60];
	st.global.f32 	[%rd433+60], %f796;
	add.s32 	%r448, %r448, 16;
	setp.ne.s32 	%p190, %r448, %r8;
	mov.u32 	%r450, %r8;
	@%p190 bra 	$L__BB0_289;
$L__BB0_290:
	setp.eq.s32 	%p191, %r6, 0;
	@%p191 bra 	$L__BB0_300;
	setp.lt.u32 	%p192, %r7, 7;
	@%p192 bra 	$L__BB0_293;
	cvt.u64.u32 	%rd434, %r450;
	mul.wide.u32 	%rd435, %r450, 4;
	add.s64 	%rd436, %rd370, %rd435;
	ld.f32 	%f797, [%rd436];
	add.s32 	%r373, %r450, %r173;
	mul.wide.u32 	%rd437, %r373, 4;
	add.s64 	%rd438, %rd1, %rd437;
	st.global.f32 	[%rd438], %f797;
	ld.f32 	%f798, [%rd436+4];
	cvt.u64.u32 	%rd439, %r173;
	add.s64 	%rd440, %rd434, %rd439;
	shl.b64 	%rd441, %rd440, 2;
	add.s64 	%rd442, %rd1, %rd441;
	st.global.f32 	[%rd442+4], %f798;
	ld.f32 	%f799, [%rd436+8];
	st.global.f32 	[%rd442+8], %f799;
	ld.f32 	%f800, [%rd436+12];
	st.global.f32 	[%rd442+12], %f800;
	ld.f32 	%f801, [%rd436+16];
	st.global.f32 	[%rd442+16], %f801;
	ld.f32 	%f802, [%rd436+20];
	st.global.f32 	[%rd442+20], %f802;
	ld.f32 	%f803, [%rd436+24];
	st.global.f32 	[%rd442+24], %f803;
	ld.f32 	%f804, [%rd436+28];
	st.global.f32 	[%rd442+28], %f804;
	add.s32 	%r450, %r450, 8;
$L__BB0_293:
	setp.eq.s32 	%p193, %r2, 0;
	@%p193 bra 	$L__BB0_300;
	setp.lt.u32 	%p194, %r3, 3;
	@%p194 bra 	$L__BB0_296;
	cvt.u64.u32 	%rd443, %r450;
	mul.wide.u32 	%rd444, %r450, 4;
	add.s64 	%rd445, %rd370, %rd444;
	ld.f32 	%f805, [%rd445];
	add.s32 	%r374, %r450, %r173;
	mul.wide.u32 	%rd446, %r374, 4;
	add.s64 	%rd447, %rd1, %rd446;
	st.global.f32 	[%rd447], %f805;
	ld.f32 	%f806, [%rd445+4];
	cvt.u64.u32 	%rd448, %r173;
	add.s64 	%rd449, %rd443, %rd448;
	shl.b64 	%rd450, %rd449, 2;
	add.s64 	%rd451, %rd1, %rd450;
	st.global.f32 	[%rd451+4], %f806;
	ld.f32 	%f807, [%rd445+8];
	st.global.f32 	[%rd451+8], %f807;
	ld.f32 	%f808, [%rd445+12];
	st.global.f32 	[%rd451+12], %f808;
	add.s32 	%r450, %r450, 4;
$L__BB0_296:
	setp.eq.s32 	%p195, %r4, 0;
	@%p195 bra 	$L__BB0_300;
	setp.eq.s32 	%p196, %r4, 1;
	cvt.u64.u32 	%rd52, %r450;
	mul.wide.u32 	%rd452, %r450, 4;
	add.s64 	%rd53, %rd370, %rd452;
	ld.f32 	%f809, [%rd53];
	add.s32 	%r375, %r450, %r173;
	mul.wide.u32 	%rd453, %r375, 4;
	add.s64 	%rd454, %rd1, %rd453;
	st.global.f32 	[%rd454], %f809;
	@%p196 bra 	$L__BB0_300;
	setp.eq.s32 	%p197, %r4, 2;
	ld.f32 	%f810, [%rd53+4];
	cvt.u64.u32 	%rd455, %r173;
	add.s64 	%rd456, %rd52, %rd455;
	shl.b64 	%rd457, %rd456, 2;
	add.s64 	%rd54, %rd1, %rd457;
	st.global.f32 	[%rd54+4], %f810;
	@%p197 bra 	$L__BB0_300;
	ld.f32 	%f811, [%rd53+8];
	st.global.f32 	[%rd54+8], %f811;
$L__BB0_300:
	{ // callseq 11, 0
	.param .b64 param0;
	st.param.b64 	[param0], %rd369;
	call.uni 
	free, 
	(
	param0
	);
	} // callseq 11
	{ // callseq 12, 0
	.param .b64 param0;
	st.param.b64 	[param0], %rd370;
	call.uni 
	free, 
	(
	param0
	);
	} // callseq 12
	add.s32 	%r438, %r438, 1;
	setp.ne.s32 	%p198, %r438, %r200;
	@%p198 bra 	$L__BB0_260;
$L__BB0_301:
	setp.lt.s32 	%p199, %r171, %r200;
	ld.local.v2.f32 	{%f812, %f813}, [%rd2];
	mul.wide.u32 	%rd458, %r377, 4;
	add.s64 	%rd459, %rd5, %rd458;
	st.global.f32 	[%rd459], %f812;
	st.global.f32 	[%rd459+4], %f813;
	{ // callseq 13, 0
	.param .b64 param0;
	st.param.b64 	[param0], %rd100;
	call.uni 
	free, 
	(
	param0
	);
	} // callseq 13
	{ // callseq 14, 0
	.param .b64 param0;
	st.param.b64 	[param0], %rd99;
	call.uni 
	free, 
	(
	param0
	);
	} // callseq 14
	add.u64 	%rd460, %SP, 0;
	{ // callseq 15, 0
	.param .b64 param0;
	st.param.b64 	[param0], %rd460;
	call.uni 
	free, 
	(
	param0
	);
	} // callseq 15
	{ // callseq 16, 0
	.param .b64 param0;
	st.param.b64 	[param0], %rd58;
	call.uni 
	free, 
	(
	param0
	);
	} // callseq 16
	add.s32 	%r376, %r376, 1;
	add.s16 	%rs38, %rs38, 1;
	add.s16 	%rs37, %rs37, 1;
	add.s16 	%rs36, %rs36, 1;
	mov.u32 	%r377, %r171;
	@%p199 bra 	$L__BB0_2;
$L__BB0_302:
	ret;

}
	// .globl	_Z3addPiS_S_
.visible .entry _Z3addPiS_S_(
	.param .u64 .ptr .align 1 _Z3addPiS_S__param_0,
	.param .u64 .ptr .align 1 _Z3addPiS_S__param_1,
	.param .u64 .ptr .align 1 _Z3addPiS_S__param_2
)
{
	.reg .pred 	%p<2>;
	.reg .b32 	%r<5>;
	.reg .b64 	%rd<11>;

	ld.param.u64 	%rd1, [_Z3addPiS_S__param_0];
	ld.param.u64 	%rd2, [_Z3addPiS_S__param_1];
	ld.param.u64 	%rd3, [_Z3addPiS_S__param_2];
	mov.u32 	%r1, %ctaid.x;
	setp.gt.u32 	%p1, %r1, 15;
	@%p1 bra 	$L__BB1_2;
	cvta.to.global.u64 	%rd4, %rd1;
	cvta.to.global.u64 	%rd5, %rd2;
	cvta.to.global.u64 	%rd6, %rd3;
	mul.wide.u32 	%rd7, %r1, 4;
	add.s64 	%rd8, %rd4, %rd7;
	ld.global.u32 	%r2, [%rd8];
	add.s64 	%rd9, %rd5, %rd7;
	ld.global.u32 	%r3, [%rd9];
	add.s32 	%r4, %r3, %r2;
	add.s64 	%rd10, %rd6, %rd7;
	st.global.u32 	[%rd10], %r4;
$L__BB1_2:
	ret;

}


// ===== COMPILED SASS (sm_100) =====

	.target	sm_100

	.elftype	@"ET_EXEC"


//--------------------- .note.nv.tkinfo           --------------------------
	.section	.note.nv.tkinfo,"",@"SHT_NOTE"
	.sectionflags	@"SHF_NOTE_NV_TKINFO"
	.tkinfo
        /*0018*/ 	.word	0x00000002
        /*0030*/ 	.string	""
        /*0030*/ 	.string	"ptxas"
        /*0030*/ 	.string	"Cuda compilation tools, release 13.0, V13.0.88"
        /*0030*/ 	.string	"Build cuda_13.0.r13.0/compiler.36424714_0"
        /*0030*/ 	.string	"-arch sm_100 -m 64 "



//--------------------- .note.nv.cuinfo           --------------------------
	.section	.note.nv.cuinfo,"",@"SHT_NOTE"
	.sectionflags	@"SHF_NOTE_NV_CUINFO"
        /*0018*/ 	.short	0x0002
        /*001a*/ 	.short	0x0064
        /*001c*/ 	.short	0x0082
	.zero		2


//--------------------- .nv.info                  --------------------------
	.section	.nv.info,"",@"SHT_CUDA_INFO"
	.align	4


	//----- nvinfo : EIATTR_REGCOUNT
	.align		4
        /*0000*/ 	.byte	0x04, 0x2f
        /*0002*/ 	.short	(.L_1 - .L_0)
	.align		4
.L_0:
        /*0004*/ 	.word	index@(_Z10mmqrKernelPfS_iii)
        /*0008*/ 	.word	0x00000040


	//----- nvinfo : EIATTR_FRAME_SIZE
	.align		4
.L_1:
        /*000c*/ 	.byte	0x04, 0x11
        /*000e*/ 	.short	(.L_3 - .L_2)
	.align		4
.L_2:
        /*0010*/ 	.word	index@($__internal_1_$__cuda_sm3x_div_rn_noftz_f32_slowpath)
        /*0014*/ 	.word	0x00000008


	//----- nvinfo : EIATTR_FRAME_SIZE
	.align		4
.L_3:
        /*0018*/ 	.byte	0x04, 0x11
        /*001a*/ 	.short	(.L_5 - .L_4)
	.align		4
.L_4:
        /*001c*/ 	.word	index@($__internal_0_$__cuda_sm20_sqrt_rn_f32_slowpath)
        /*0020*/ 	.word	0x00000008


	//----- nvinfo : EIATTR_FRAME_SIZE
	.align		4
.L_5:
        /*0024*/ 	.byte	0x04, 0x11
        /*0026*/ 	.short	(.L_7 - .L_6)
	.align		4
.L_6:
        /*0028*/ 	.word	index@(_Z10mmqrKernelPfS_iii)
        /*002c*/ 	.word	0x00000008


	//----- nvinfo : EIATTR_REGCOUNT
	.align		4
.L_7:
        /*0030*/ 	.byte	0x04, 0x2f
        /*0032*/ 	.short	(.L_9 - .L_8)
	.align		4
.L_8:
        /*0034*/ 	.word	index@(_Z3addPiS_S_)
        /*0038*/ 	.word	0x0000000c


	//----- nvinfo : EIATTR_FRAME_SIZE
	.align		4
.L_9:
        /*003c*/ 	.byte	0x04, 0x11
        /*003e*/ 	.short	(.L_11 - .L_10)
	.align		4
.L_10:
        /*0040*/ 	.word	index@(_Z3addPiS_S_)
        /*0044*/ 	.word	0x00000000


	//----- nvinfo : EIATTR_MIN_STACK_SIZE
	.align		4
.L_11:
        /*0048*/ 	.byte	0x04, 0x12
        /*004a*/ 	.short	(.L_13 - .L_12)
	.align		4
.L_12:
        /*004c*/ 	.word	index@(_Z3addPiS_S_)
        /*0050*/ 	.word	0x00000000


	//----- nvinfo : EIATTR_MIN_STACK_SIZE
	.align		4
.L_13:
        /*0054*/ 	.byte	0x04, 0x12
        /*0056*/ 	.short	(.L_15 - .L_14)
	.align		4
.L_14:
        /*0058*/ 	.word	index@(_Z10mmqrKernelPfS_iii)
        /*005c*/ 	.word	0x00000008
.L_15:


//--------------------- .nv.compat                --------------------------
	.section	.nv.compat,"",@"SHT_CUDA_COMPAT_INFO"
	.align	4
        /*0000*/ 	.byte	0x02, 0x09, 0x00, 0x00, 0x02, 0x02, 0x01, 0x00, 0x02, 0x05, 0x05, 0x00, 0x03, 0x07, 0x01, 0x01
        /*0010*/ 	.byte	0x02, 0x03, 0x00, 0x00, 0x02, 0x06, 0x01, 0x00, 0x04, 0x0b, 0x08, 0x00, 0x01, 0x00, 0x00, 0x00
        /*0020*/ 	.byte	0x00, 0x00, 0x00, 0x00


//--------------------- .nv.info._Z3addPiS_S_     --------------------------
	.section	.nv.info._Z3addPiS_S_,"",@"SHT_CUDA_INFO"
	.sectionflags	@""
	.align	4


	//----- nvinfo : EIATTR_CUDA_API_VERSION
	.align		4
        /*0000*/ 	.byte	0x04, 0x37
        /*0002*/ 	.short	(.L_17 - .L_16)
.L_16:
        /*0004*/ 	.word	0x00000082


	//----- nvinfo : EIATTR_KPARAM_INFO
	.align		4
.L_17:
        /*0008*/ 	.byte	0x04, 0x17
        /*000a*/ 	.short	(.L_19 - .L_18)
.L_18:
        /*000c*/ 	.word	0x00000000
        /*0010*/ 	.short	0x0002
        /*0012*/ 	.short	0x0010
        /*0014*/ 	.byte	0x00, 0xf5, 0x21, 0x00


	//----- nvinfo : EIATTR_KPARAM_INFO
	.align		4
.L_19:
        /*0018*/ 	.byte	0x04, 0x17
        /*001a*/ 	.short	(.L_21 - .L_20)
.L_20:
        /*001c*/ 	.word	0x00000000
        /*0020*/ 	.short	0x0001
        /*0022*/ 	.short	0x0008
        /*0024*/ 	.byte	0x00, 0xf5, 0x21, 0x00


	//----- nvinfo : EIATTR_KPARAM_INFO
	.align		4
.L_21:
        /*0028*/ 	.byte	0x04, 0x17
        /*002a*/ 	.short	(.L_23 - .L_22)
.L_22:
        /*002c*/ 	.word	0x00000000
        /*0030*/ 	.short	0x0000
        /*0032*/ 	.short	0x0000
        /*0034*/ 	.byte	0x00, 0xf5, 0x21, 0x00


	//----- nvinfo : EIATTR_SPARSE_MMA_MASK
	.align		4
.L_23:
        /*0038*/ 	.byte	0x03, 0x50
        /*003a*/ 	.short	0x0000


	//----- nvinfo : EIATTR_MAXREG_COUNT
	.align		4
        /*003c*/ 	.byte	0x03, 0x1b
        /*003e*/ 	.short	0x00ff


	//----- nvinfo : EIATTR_MERCURY_ISA_VERSION
	.align		4
        /*0040*/ 	.byte	0x03, 0x5f
        /*0042*/ 	.short	0x0101


	//----- nvinfo : EIATTR_VRC_CTA_INIT_COUNT
	.align		4
        /*0044*/ 	.byte	0x02, 0x4a
	.zero		1
	.zero		1


	//----- nvinfo : EIATTR_EXIT_INSTR_OFFSETS
	.align		4
        /*0048*/ 	.byte	0x04, 0x1c
        /*004a*/ 	.short	(.L_25 - .L_24)


	//   ....[0]....
.L_24:
        /*004c*/ 	.word	0x00000030


	//   ....[1]....
        /*0050*/ 	.word	0x000000f0


	//----- nvinfo : EIATTR_CBANK_PARAM_SIZE
	.align		4
.L_25:
        /*0054*/ 	.byte	0x03, 0x19
        /*0056*/ 	.short	0x0018


	//----- nvinfo : EIATTR_PARAM_CBANK
	.align		4
        /*0058*/ 	.byte	0x04, 0x0a
        /*005a*/ 	.short	(.L_27 - .L_26)
	.align		4
.L_26:
        /*005c*/ 	.word	index@(.nv.constant0._Z3addPiS_S_)
        /*0060*/ 	.short	0x0380
        /*0062*/ 	.short	0x0018


	//----- nvinfo : EIATTR_SW_WAR
	.align		4
.L_27:
        /*0064*/ 	.byte	0x04, 0x36
        /*0066*/ 	.short	(.L_29 - .L_28)
.L_28:
        /*0068*/ 	.word	0x00000008
.L_29:


//--------------------- .nv.info._Z10mmqrKernelPfS_iii --------------------------
	.section	.nv.info._Z10mmqrKernelPfS_iii,"",@"SHT_CUDA_INFO"
	.sectionflags	@""
	.align	4


	//----- nvinfo : EIATTR_CUDA_API_VERSION
	.align		4
        /*0000*/ 	.byte	0x04, 0x37
        /*0002*/ 	.short	(.L_31 - .L_30)
.L_30:
        /*0004*/ 	.word	0x00000082


	//----- nvinfo : EIATTR_KPARAM_INFO
	.align		4
.L_31:
        /*0008*/ 	.byte	0x04, 0x17
        /*000a*/ 	.short	(.L_33 - .L_32)
.L_32:
        /*000c*/ 	.word	0x00000000
        /*0010*/ 	.short	0x0004
        /*0012*/ 	.short	0x0018
        /*0014*/ 	.byte	0x00, 0xf0, 0x11, 0x00


	//----- nvinfo : EIATTR_KPARAM_INFO
	.align		4
.L_33:
        /*0018*/ 	.byte	0x04, 0x17
        /*001a*/ 	.short	(.L_35 - .L_34)
.L_34:
        /*001c*/ 	.word	0x00000000
        /*0020*/ 	.short	0x0003
        /*0022*/ 	.short	0x0014
        /*0024*/ 	.byte	0x00, 0xf0, 0x11, 0x00


	//----- nvinfo : EIATTR_KPARAM_INFO
	.align		4
.L_35:
        /*0028*/ 	.byte	0x04, 0x17
        /*002a*/ 	.short	(.L_37 - .L_36)
.L_36:
        /*002c*/ 	.word	0x00000000
        /*0030*/ 	.short	0x0002
        /*0032*/ 	.short	0x0010
        /*0034*/ 	.byte	0x00, 0xf0, 0x11, 0x00


	//----- nvinfo : EIATTR_KPARAM_INFO
	.align		4
.L_37:
        /*0038*/ 	.byte	0x04, 0x17
        /*003a*/ 	.short	(.L_39 - .L_38)
.L_38:
        /*003c*/ 	.word	0x00000000
        /*0040*/ 	.short	0x0001
        /*0042*/ 	.short	0x0008
        /*0044*/ 	.byte	0x00, 0xf5, 0x21, 0x00


	//----- nvinfo : EIATTR_KPARAM_INFO
	.align		4
.L_39:
        /*0048*/ 	.byte	0x04, 0x17
        /*004a*/ 	.short	(.L_41 - .L_40)
.L_40:
        /*004c*/ 	.word	0x00000000
        /*0050*/ 	.short	0x0000
        /*0052*/ 	.short	0x0000
        /*0054*/ 	.byte	0x00, 0xf5, 0x21, 0x00


	//----- nvinfo : EIATTR_SPARSE_MMA_MASK
	.align		4
.L_41:
        /*0058*/ 	.byte	0x03, 0x50
        /*005a*/ 	.short	0x0000


	//----- nvinfo : EIATTR_MAXREG_COUNT
	.align		4
        /*005c*/ 	.byte	0x03, 0x1b
        /*005e*/ 	.short	0x00ff


	//----- nvinfo : EIATTR_EXTERNS
	.align		4
        /*0060*/ 	.byte	0x04, 0x0f
        /*0062*/ 	.short	(.L_43 - .L_42)


	//   ....[0]....
	.align		4
.L_42:
        /*0064*/ 	.word	index@(malloc)


	//   ....[1]....
	.align		4
        /*0068*/ 	.word	index@(free)


	//----- nvinfo : EIATTR_MERCURY_ISA_VERSION
	.align		4
.L_43:
        /*006c*/ 	.byte	0x03, 0x5f
        /*006e*/ 	.short	0x0101


	//----- nvinfo : EIATTR_VRC_CTA_INIT_COUNT
	.align		4
        /*0070*/ 	.byte	0x02, 0x4a
	.zero		1
	.zero		1


	//----- nvinfo : EIATTR_SYSCALL_OFFSETS
	.align		4
        /*0074*/ 	.byte	0x04, 0x46
        /*0076*/ 	.short	(.L_45 - .L_44)


	//   ....[0]....
.L_44:
        /*0078*/ 	.word	0x000002f0


	//   ....[1]....
        /*007c*/ 	.word	0x00000df0


	//   ....[2]....
        /*0080*/ 	.word	0x00000ea0


	//   ....[3]....
        /*0084*/ 	.word	0x00002390


	//   ....[4]....
        /*0088*/ 	.word	0x00003900


	//   ....[5]....
        /*008c*/ 	.word	0x000055c0


	//   ....[6]....
        /*0090*/ 	.word	0x00005d30


	//   ....[7]....
        /*0094*/ 	.word	0x00007780


	//   ....[8]....
        /*0098*/ 	.word	0x000077f0


	//   ....[9]....
        /*009c*/ 	.word	0x00008330


	//   ....[10]....
        /*00a0*/ 	.word	0x000083e0


	//   ....[11]....
        /*00a4*/ 	.word	0x00009f30


	//   ....[12]....
        /*00a8*/ 	.word	0x00009f80


	//   ....[13]....
        /*00ac*/ 	.word	0x0000a0b0


	//   ....[14]....
        /*00b0*/ 	.word	0x0000a100


	//   ....[15]....
        /*00b4*/ 	.word	0x0000a150


	//   ....[16]....
        /*00b8*/ 	.word	0x0000a1a0


	//----- nvinfo : EIATTR_EXIT_INSTR_OFFSETS
	.align		4
.L_45:
        /*00bc*/ 	.byte	0x04, 0x1c
        /*00be*/ 	.short	(.L_47 - .L_46)


	//   ....[0]....
.L_46:
        /*00c0*/ 	.word	0x00000080


	//   ....[1]....
        /*00c4*/ 	.word	0x0000a230


	//----- nvinfo : EIATTR_CRS_STACK_SIZE
	.align		4
.L_47:
        /*00c8*/ 	.byte	0x04, 0x1e
        /*00ca*/ 	.short	(.L_49 - .L_48)
.L_48:
        /*00cc*/ 	.word	0x00000000


	//----- nvinfo : EIATTR_CBANK_PARAM_SIZE
	.align		4
.L_49:
        /*00d0*/ 	.byte	0x03, 0x19
        /*00d2*/ 	.short	0x001c


	//----- nvinfo : EIATTR_PARAM_CBANK
	.align		4
        /*00d4*/ 	.byte	0x04, 0x0a
        /*00d6*/ 	.short	(.L_51 - .L_50)
	.align		4
.L_50:
        /*00d8*/ 	.word	index@(.nv.constant0._Z10mmqrKernelPfS_iii)
        /*00dc*/ 	.short	0x0380
        /*00de*/ 	.short	0x001c


	//----- nvinfo : EIATTR_SW_WAR
	.align		4
.L_51:
        /*00e0*/ 	.byte	0x04, 0x36
        /*00e2*/ 	.short	(.L_53 - .L_52)
.L_52:
        /*00e4*/ 	.word	0x00000008
.L_53:


//--------------------- .nv.callgraph             --------------------------
	.section	.nv.callgraph,"",@"SHT_CUDA_CALLGRAPH"
	.align	4
	.sectionentsize	8
	.align		4
        /*0000*/ 	.word	0x00000000
	.align		4
        /*0004*/ 	.word	0xffffffff
	.align		4
        /*0008*/ 	.word	index@(_Z10mmqrKernelPfS_iii)
	.align		4
        /*000c*/ 	.word	index@(free)
	.align		4
        /*0010*/ 	.word	index@(_Z10mmqrKernelPfS_iii)
	.align		4
        /*0014*/ 	.word	index@(malloc)
	.align		4
        /*0018*/ 	.word	0x00000000
	.align		4
        /*001c*/ 	.word	0xfffffffe
	.align		4
        /*0020*/ 	.word	0x00000000
	.align		4
        /*0024*/ 	.word	0xfffffffd
	.align		4
        /*0028*/ 	.word	0x00000000
	.align		4
        /*002c*/ 	.word	0xfffffffc


//--------------------- .nv.constant4             --------------------------
	.section	.nv.constant4,"a",@progbits
	.align	8
	.align		8
.nv.constant4:
        /*0000*/ 	.dword	malloc
	.align		8
        /*0008*/ 	.dword	free


//--------------------- .text._Z3addPiS_S_        --------------------------
	.section	.text._Z3addPiS_S_,"ax",@progbits
	.align	128
        .global         _Z3addPiS_S_
        .type           _Z3addPiS_S_,@function
        .size           _Z3addPiS_S_,(.L_x_205 - _Z3addPiS_S_)
        .other          _Z3addPiS_S_,@"STO_CUDA_ENTRY STV_DEFAULT"
_Z3addPiS_S_:
.text._Z3addPiS_S_:
[----:B------:R-:W-:Y:S01]  /*0000*/  LDC R1, c[0x0][0x37c] ;  /* 0x0000df00ff017b82 */ /* 0x000fe20000000800 */
[----:B------:R-:W0:Y:S02]  /*0010*/  S2R R9, SR_CTAID.X ;  /* 0x0000000000097919 */ /* 0x000e240000002500 */
[----:B0-----:R-:W-:-:S13]  /*0020*/  ISETP.GT.U32.AND P0, PT, R9, 0xf, PT ;  /* 0x0000000f0900780c */ /* 0x001fda0003f04070 */
[----:B------:R-:W-:Y:S05]  /*0030*/  @P0 EXIT ;  /* 0x000000000000094d */ /* 0x000fea0003800000 */
[----:B------:R-:W0:Y:S01]  /*0040*/  LDC.64 R2, c[0x0][0x380] ;  /* 0x0000e000ff027b82 */ /* 0x000e220000000a00 */
[----:B------:R-:W1:Y:S07]  /*0050*/  LDCU.64 UR4, c[0x0][0x358] ;  /* 0x00006b00ff0477ac */ /* 0x000e6e0008000a00 */
[----:B------:R-:W2:Y:S08]  /*0060*/  LDC.64 R4, c[0x0][0x388] ;  /* 0x0000e200ff047b82 */ /* 0x000eb00000000a00 */
[----:B------:R-:W3:Y:S01]  /*0070*/  LDC.64 R6, c[0x0][0x390] ;  /* 0x0000e400ff067b82 */ /* 0x000ee20000000a00 */
[----:B0-----:R-:W-:-:S06]  /*0080*/  IMAD.WIDE.U32 R2, R9, 0x4, R2 ;  /* 0x0000000409027825 */ /* 0x001fcc00078e0002 */
[----:B-1----:R-:W4:Y:S01]  /*0090*/  LDG.E R2, desc[UR4][R2.64] ;  /* 0x0000000402027981 */ /* 0x002f22000c1e1900 */
[----:B--2---:R-:W-:-:S06]  /*00a0*/  IMAD.WIDE.U32 R4, R9, 0x4, R4 ;  /* 0x0000000409047825 */ /* 0x004fcc00078e0004 */
[----:B------:R-:W4:Y:S01]  /*00b0*/  LDG.E R5, desc[UR4][R4.64] ;  /* 0x0000000404057981 */ /* 0x000f22000c1e1900 */
[----:B---3--:R-:W-:Y:S01]  /*00c0*/  IMAD.WIDE.U32 R6, R9, 0x4, R6 ;  /* 0x0000000409067825 */ /* 0x008fe200078e0006 */
[----:B----4-:R-:W-:-:S05]  /*00d0*/  IADD3 R9, PT, PT, R2, R5, RZ ;  /* 0x0000000502097210 */ /* 0x010fca0007ffe0ff */
[----:B------:R-:W-:Y:S01]  /*00e0*/  STG.E desc[UR4][R6.64], R9 ;  /* 0x0000000906007986 */ /* 0x000fe2000c101904 */
[----:B------:R-:W-:Y:S05]  /*00f0*/  EXIT ;  /* 0x000000000000794d */ /* 0x000fea0003800000 */
.L_x_0:
[----:B------:R-:W-:-:S00]  /*0100*/  BRA `(.L_x_0) ;  /* 0xfffffffc00fc7947 */ /* 0x000fc0000383ffff */
[----:B------:R-:W-:-:S00]  /*0110*/  NOP ;  /* 0x0000000000007918 */ /* 0x000fc00000000000 */
        /* <DEDUP_REMOVED lines=14> */
.L_x_205:


//--------------------- .text._Z10mmqrKernelPfS_iii --------------------------
	.section	.text._Z10mmqrKernelPfS_iii,"ax",@progbits
	.align	128
        .global         _Z10mmqrKernelPfS_iii
        .type           _Z10mmqrKernelPfS_iii,@function
        .size           _Z10mmqrKernelPfS_iii,(.L_x_204 - _Z10mmqrKernelPfS_iii)
        .other          _Z10mmqrKernelPfS_iii,@"STO_CUDA_ENTRY STV_DEFAULT"
_Z10mmqrKernelPfS_iii:
.text._Z10mmqrKernelPfS_iii:
[----:B------:R-:W0:Y:S08]  /*0000*/  LDC R1, c[0x0][0x37c] ;  /* 0x0000df00ff017b82 */ /* 0x000e300000000800 */
[----:B------:R-:W1:Y:S01]  /*0010*/  LDC R0, c[0x0][0x394] ;  /* 0x0000e500ff007b82 */ /* 0x000e620000000800 */
[----:B0-----:R-:W-:Y:S01]  /*0020*/  IADD3 R1, PT, PT, R1, -0x8, RZ ;  /* 0xfffffff801017810 */ /* 0x001fe20007ffe0ff */
[----:B------:R-:W0:Y:S03]  /*0030*/  LDCU UR42, c[0x0][0x2f8] ;  /* 0x00005f00ff2a77ac */ /* 0x000e260008000800 */
[C---:B------:R-:W-:Y:S01]  /*0040*/  R2UR UR45, R1.reuse ;  /* 0x00000000012d72ca */ /* 0x040fe200000e0000 */
[----:B------:R-:W2:Y:S01]  /*0050*/  LDCU UR43, c[0x0][0x2fc] ;  /* 0x00005f80ff2b77ac */ /* 0x000ea20008000800 */
[----:B------:R-:W-:-:S02]  /*0060*/  R2UR UR4, R1 ;  /* 0x00000000010472ca */ /* 0x000fc400000e0000 */
[----:B-1----:R-:W-:-:S13]  /*0070*/  ISETP.GE.AND P0, PT, R0, 0x1, PT ;  /* 0x000000010000780c */ /* 0x002fda0003f06270 */
[----:B0-2---:R-:W-:Y:S05]  /*0080*/  @!P0 EXIT ;  /* 0x000000000000894d */ /* 0x005fea0003800000 */
[----:B------:R-:W0:Y:S01]  /*0090*/  LDCU UR44, c[0x0][0x390] ;  /* 0x00007200ff2c77ac */ /* 0x000e220008000800 */
[----:B------:R-:W-:Y:S01]  /*00a0*/  HFMA2 R45, -RZ, RZ, 0, 0 ;  /* 0x00000000ff2d7431 */ /* 0x000fe200000001ff */
[----:B------:R-:W-:Y:S01]  /*00b0*/  BSSY.RECONVERGENT B7, `(.L_x_1) ;  /* 0x0000a17000077945 */ /* 0x000fe20003800200 */
[----:B------:R-:W-:Y:S01]  /*00c0*/  IMAD.MOV.U32 R49, RZ, RZ, RZ ;  /* 0x000000ffff317224 */ /* 0x000fe200078e00ff */
[----:B------:R-:W1:Y:S01]  /*00d0*/  LDCU.U16 UR46, c[0x0][0x390] ;  /* 0x00007200ff2e77ac */ /* 0x000e620008000400 */
[----:B------:R-:W-:Y:S02]  /*00e0*/  PRMT R48, RZ, 0x7610, R48 ;  /* 0x00007610ff307816 */ /* 0x000fe40000000030 */
[----:B------:R-:W-:Y:S01]  /*00f0*/  PRMT R46, RZ, 0x7610, R46 ;  /* 0x00007610ff2e7816 */ /* 0x000fe2000000002e */
[----:B------:R-:W-:Y:S01]  /*0100*/  UIADD3 UR42, UP0, UPT, UR4, UR42, URZ ;  /* 0x0000002a042a7290 */ /* 0x000fe2000ff1e0ff */
[----:B------:R-:W-:Y:S01]  /*0110*/  PRMT R47, RZ, 0x7610, R47 ;  /* 0x00007610ff2f7816 */ /* 0x000fe2000000002f */
[----:B------:R-:W2:Y:S02]  /*0120*/  LDCU.64 UR36, c[0x0][0x358] ;  /* 0x00006b00ff2477ac */ /* 0x000ea40008000a00 */
[----:B------:R-:W-:-:S02]  /*0130*/  UIADD3.X UR43, UPT, UPT, URZ, UR43, URZ, UP0, !UPT ;  /* 0x0000002bff2b7290 */ /* 0x000fc400087fe4ff */
[----:B0-----:R-:W-:Y:S02]  /*0140*/  USHF.L.U32 UR40, UR44, 0x1, URZ ;  /* 0x000000012c287899 */ /* 0x001fe400080006ff */
[----:B------:R-:W-:Y:S02]  /*0150*/  ULOP3.LUT UR49, UR44, 0x7, URZ, 0xc0, !UPT ;  /* 0x000000072c317892 */ /* 0x000fe4000f8ec0ff */
[----:B------:R-:W-:Y:S02]  /*0160*/  ULOP3.LUT UR50, UR44, 0x3, URZ, 0xc0, !UPT ;  /* 0x000000032c327892 */ /* 0x000fe4000f8ec0ff */
[----:B------:R-:W-:Y:S02]  /*0170*/  ULOP3.LUT UR51, UR44, 0xf, URZ, 0xc0, !UPT ;  /* 0x0000000f2c337892 */ /* 0x000fe4000f8ec0ff */
[----:B------:R-:W-:Y:S02]  /*0180*/  UIMAD.WIDE UR38, UR44, 0x4, URZ ;  /* 0x000000042c2678a5 */ /* 0x000fe4000f8e02ff */
[----:B------:R-:W-:-:S02]  /*0190*/  UIADD3 UR47, UPT, UPT, UR44, -0x1, URZ ;  /* 0xffffffff2c2f7890 */ /* 0x000fc4000fffe0ff */
[----:B------:R-:W-:Y:S02]  /*01a0*/  ULOP3.LUT UR52, UR44, 0x7ffffff0, URZ, 0xc0, !UPT ;  /* 0x7ffffff02c347892 */ /* 0x000fe4000f8ec0ff */
[----:B------:R-:W-:Y:S02]  /*01b0*/  ULOP3.LUT UR53, UR44, 0x7ffffff8, URZ, 0xc0, !UPT ;  /* 0x7ffffff82c357892 */ /* 0x000fe4000f8ec0ff */
[----:B-1----:R-:W-:Y:S02]  /*01c0*/  UIADD3 UR48, UPT, UPT, UR46, 0x3, URZ ;  /* 0x000000032e307890 */ /* 0x002fe4000fffe0ff */
[----:B------:R-:W-:Y:S02]  /*01d0*/  ULOP3.LUT UR44, UR44, 0x1, URZ, 0xc0, !UPT ;  /* 0x000000012c2c7892 */ /* 0x000fe4000f8ec0ff */
[----:B------:R-:W-:Y:S02]  /*01e0*/  UIMAD.WIDE UR40, UR40, 0x4, URZ ;  /* 0x00000004282878a5 */ /* 0x000fe4000f8e02ff */
[----:B------:R-:W-:-:S02]  /*01f0*/  UIADD3 UR54, UPT, UPT, UR49, -0x1, URZ ;  /* 0xffffffff31367890 */ /* 0x000fc4000fffe0ff */
[----:B------:R-:W-:Y:S02]  /*0200*/  UIADD3 UR55, UPT, UPT, UR50, -0x1, URZ ;  /* 0xffffffff32377890 */ /* 0x000fe4000fffe0ff */
[----:B--2---:R-:W-:-:S12]  /*0210*/  UIADD3 UR56, UPT, UPT, UR51, -0x1, URZ ;  /* 0xffffffff33387890 */ /* 0x004fd8000fffe0ff */
.L_x_189:
[----:B------:R-:W0:Y:S01]  /*0220*/  LDC R16, c[0x0][0x390] ;  /* 0x0000e400ff107b82 */ /* 0x000e220000000800 */
[----:B------:R-:W-:Y:S01]  /*0230*/  MOV R0, 0x0 ;  /* 0x0000000000007802 */ /* 0x000fe20000000f00 */
[----:B------:R-:W-:Y:S01]  /*0240*/  IMAD.U32 R4, RZ, RZ, UR40 ;  /* 0x00000028ff047e24 */ /* 0x000fe2000f8e00ff */
[----:B------:R-:W-:Y:S01]  /*0250*/  MOV R7, UR41 ;  /* 0x0000002900077c02 */ /* 0x000fe20008000f00 */
[----:B------:R-:W-:Y:S01]  /*0260*/  IMAD.U32 R6, RZ, RZ, UR40 ;  /* 0x00000028ff067e24 */ /* 0x000fe2000f8e00ff */
[----:B------:R-:W-:Y:S02]  /*0270*/  MOV R5, UR41 ;  /* 0x0000002900057c02 */ /* 0x000fe40008000f00 */
[----:B------:R-:W-:Y:S01]  /*0280*/  SHF.L.U32 R44, R46, 0x1, RZ ;  /* 0x000000012e2c7819 */ /* 0x000fe200000006ff */
[----:B------:R1:W2:Y:S01]  /*0290*/  LDC.64 R2, c[0x4][R0] ;  /* 0x0100000000027b82 */ /* 0x0002a20000000a00 */
[----:B------:R-:W-:Y:S01]  /*02a0*/  IMAD.MOV.U32 R5, RZ, RZ, R7 ;  /* 0x000000ffff057224 */ /* 0x000fe200078e0007 */
[----:B0-----:R-:W-:Y:S01]  /*02b0*/  ISETP.GE.AND P0, PT, R16, 0x1, PT ;  /* 0x000000011000780c */ /* 0x001fe20003f06270 */
[----:B------:R-:W-:-:S03]  /*02c0*/  IMAD R43, R49, -0x2, R16 ;  /* 0xfffffffe312b7824 */ /* 0x000fc600078e0210 */
[----:B-1----:R-:W-:-:S09]  /*02d0*/  P2R R0, PR, RZ, 0x1 ;  /* 0x00000001ff007803 */ /* 0x002fd20000000000 */
[----:B------:R-:W-:-:S07]  /*02e0*/  LEPC R20, `(.L_x_2) ;  /* 0x000000001014794e */ /* 0x000fce0000000000 */
[----:B--2---:R-:W-:Y:S05]  /*02f0*/  CALL.ABS.NOINC R2 ;  /* 0x0000000002007343 */ /* 0x004fea0003c00000 */
.L_x_2:
[----:B------:R-:W-:Y:S01]  /*0300*/  ISETP.GE.AND P6, PT, R16, 0x1, PT ;  /* 0x000000011000780c */ /* 0x000fe20003fc6270 */
[----:B------:R-:W-:Y:S01]  /*0310*/  IMAD.MOV.U32 R22, RZ, RZ, R4 ;  /* 0x000000ffff167224 */ /* 0x000fe200078e0004 */
[----:B------:R-:W-:-:S11]  /*0320*/  MOV R23, R5 ;  /* 0x0000000500177202 */ /* 0x000fd60000000f00 */
[----:B------:R-:W-:Y:S05]  /*0330*/  @!P6 BRA `(.L_x_3) ;  /* 0x000000080080e947 */ /* 0x000fea0003800000 */
[----:B------:R-:W-:Y:S01]  /*0340*/  IADD3 R2, P1, PT, R22, 0x20, RZ ;  /* 0x0000002016027810 */ /* 0x000fe20007f3e0ff */
[----:B------:R-:W-:Y:S01]  /*0350*/  BSSY.RECONVERGENT B0, `(.L_x_3) ;  /* 0x000009e000007945 */ /* 0x000fe20003800200 */
[----:B------:R-:W-:Y:S01]  /*0360*/  PLOP3.LUT P0, PT, PT, PT, PT, 0x80, 0x8 ;  /* 0x000000000008781c */ /* 0x000fe20003f0f070 */
[----:B------:R-:W-:Y:S01]  /*0370*/  IMAD.MOV.U32 R6, RZ, RZ, RZ ;  /* 0x000000ffff067224 */ /* 0x000fe200078e00ff */
[----:B------:R-:W-:-:S11]  /*0380*/  IADD3.X R3, PT, PT, RZ, R23, RZ, P1, !PT ;  /* 0x00000017ff037210 */ /* 0x000fd60000ffe4ff */
.L_x_10:
[----:B------:R-:W0:Y:S01]  /*0390*/  LDCU UR4, c[0x0][0x390] ;  /* 0x00007200ff0477ac */ /* 0x000e220008000800 */
[----:B------:R-:W-:Y:S02]  /*03a0*/  IMAD.IADD R0, R6, 0x1, R45 ;  /* 0x0000000106007824 */ /* 0x000fe400078e022d */
[----:B----4-:R-:W-:Y:S01]  /*03b0*/  HFMA2 R4, -RZ, RZ, 0, 0 ;  /* 0x00000000ff047431 */ /* 0x010fe200000001ff */
[----:B------:R-:W-:Y:S01]  /*03c0*/  PLOP3.LUT P1, PT, P0, PT, PT, 0x80, 0x8 ;  /* 0x000000000008781c */ /* 0x000fe2000072f070 */
[----:B------:R-:W-:Y:S01]  /*03d0*/  UISETP.GE.U32.AND UP0, UPT, UR47, 0xf, UPT ;  /* 0x0000000f2f00788c */ /* 0x000fe2000bf06070 */
[----:B0-----:R-:W-:Y:S02]  /*03e0*/  IMAD R0, R0, UR4, RZ ;  /* 0x0000000400007c24 */ /* 0x001fe4000f8e02ff */
[----:B------:R-:W-:-:S06]  /*03f0*/  IMAD R5, R6, UR4, RZ ;  /* 0x0000000406057c24 */ /* 0x000fcc000f8e02ff */
[----:B-1-3--:R-:W-:Y:S05]  /*0400*/  BRA.U !UP0, `(.L_x_4) ;  /* 0x0000000108dc7547 */ /* 0x00afea000b800000 */
[----:B------:R-:W0:Y:S01]  /*0410*/  LDC.64 R6, c[0x0][0x380] ;  /* 0x0000e000ff067b82 */ /* 0x000e220000000a00 */
[----:B------:R-:W-:Y:S01]  /*0420*/  UIADD3 UR4, UPT, UPT, -UR52, URZ, URZ ;  /* 0x000000ff34047290 */ /* 0x000fe2000fffe1ff */
[----:B------:R-:W-:Y:S01]  /*0430*/  IMAD.WIDE.U32 R8, R5, 0x4, R2 ;  /* 0x0000000405087825 */ /* 0x000fe200078e0002 */
[----:B------:R-:W-:Y:S03]  /*0440*/  BSSY.RECONVERGENT B1, `(.L_x_5) ;  /* 0x0000032000017945 */ /* 0x000fe60003800200 */
[----:B------:R-:W-:Y:S01]  /*0450*/  IMAD.MOV.U32 R10, RZ, RZ, R8 ;  /* 0x000000ffff0a7224 */ /* 0x000fe200078e0008 */
[----:B------:R-:W-:Y:S02]  /*0460*/  MOV R19, R9 ;  /* 0x0000000900137202 */ /* 0x000fe40000000f00 */
[----:B------:R-:W-:Y:S01]  /*0470*/  MOV R4, UR4 ;  /* 0x0000000400047c02 */ /* 0x000fe20008000f00 */
[----:B0-----:R-:W-:-:S03]  /*0480*/  IMAD.WIDE.U32 R6, R0, 0x4, R6 ;  /* 0x0000000400067825 */ /* 0x001fc600078e0006 */
[----:B------:R-:W-:-:S05]  /*0490*/  IADD3 R12, P0, PT, R6, 0x20, RZ ;  /* 0x00000020060c7810 */ /* 0x000fca0007f1e0ff */
[----:B------:R-:W-:-:S08]  /*04a0*/  IMAD.X R11, RZ, RZ, R7, P0 ;  /* 0x000000ffff0b7224 */ /* 0x000fd000000e0607 */
.L_x_6:
[----:B------:R-:W-:Y:S01]  /*04b0*/  IMAD.MOV.U32 R6, RZ, RZ, R12 ;  /* 0x000000ffff067224 */ /* 0x000fe200078e000c */
[----:B------:R-:W-:-:S05]  /*04c0*/  MOV R7, R11 ;  /* 0x0000000b00077202 */ /* 0x000fca0000000f00 */
[----:B------:R-:W2:Y:S01]  /*04d0*/  LDG.E R11, desc[UR36][R6.64+-0x20] ;  /* 0xffffe024060b7981 */ /* 0x000ea2000c1e1900 */
[----:B-1----:R-:W-:Y:S01]  /*04e0*/  IMAD.MOV.U32 R8, RZ, RZ, R10 ;  /* 0x000000ffff087224 */ /* 0x002fe200078e000a */
[----:B------:R-:W-:-:S05]  /*04f0*/  MOV R9, R19 ;  /* 0x0000001300097202 */ /* 0x000fca0000000f00 */
[----:B--2---:R0:W-:Y:S04]  /*0500*/  ST.E desc[UR36][R8.64+-0x20], R11 ;  /* 0xffffe00b08007985 */ /* 0x0041e8000c101924 */
[----:B------:R-:W2:Y:S04]  /*0510*/  LDG.E R13, desc[UR36][R6.64+-0x1c] ;  /* 0xffffe424060d7981 */ /* 0x000ea8000c1e1900 */
[----:B--2---:R1:W-:Y:S04]  /*0520*/  ST.E desc[UR36][R8.64+-0x1c], R13 ;  /* 0xffffe40d08007985 */ /* 0x0043e8000c101924 */
[----:B------:R-:W2:Y:S04]  /*0530*/  LDG.E R15, desc[UR36][R6.64+-0x18] ;  /* 0xffffe824060f7981 */ /* 0x000ea8000c1e1900 */
[----:B--2---:R2:W-:Y:S04]  /*0540*/  ST.E desc[UR36][R8.64+-0x18], R15 ;  /* 0xffffe80f08007985 */ /* 0x0045e8000c101924 */
[----:B------:R-:W3:Y:S04]  /*0550*/  LDG.E R17, desc[UR36][R6.64+-0x14] ;  /* 0xffffec2406117981 */ /* 0x000ee8000c1e1900 */
[----:B---3--:R3:W-:Y:S04]  /*0560*/  ST.E desc[UR36][R8.64+-0x14], R17 ;  /* 0xffffec1108007985 */ /* 0x0087e8000c101924 */
[----:B------:R-:W4:Y:S04]  /*0570*/  LDG.E R19, desc[UR36][R6.64+-0x10] ;  /* 0xfffff02406137981 */ /* 0x000f28000c1e1900 */
[----:B----4-:R4:W-:Y:S04]  /*0580*/  ST.E desc[UR36][R8.64+-0x10], R19 ;  /* 0xfffff01308007985 */ /* 0x0109e8000c101924 */
[----:B------:R-:W5:Y:S04]  /*0590*/  LDG.E R21, desc[UR36][R6.64+-0xc] ;  /* 0xfffff42406157981 */ /* 0x000f68000c1e1900 */
[----:B-----5:R5:W-:Y:S04]  /*05a0*/  ST.E desc[UR36][R8.64+-0xc], R21 ;  /* 0xfffff41508007985 */ /* 0x020be8000c101924 */
[----:B0-----:R-:W2:Y:S04]  /*05b0*/  LDG.E R11, desc[UR36][R6.64+-0x8] ;  /* 0xfffff824060b7981 */ /* 0x001ea8000c1e1900 */
[----:B--2---:R0:W-:Y:S04]  /*05c0*/  ST.E desc[UR36][R8.64+-0x8], R11 ;  /* 0xfffff80b08007985 */ /* 0x0041e8000c101924 */
[----:B-1----:R-:W2:Y:S04]  /*05d0*/  LDG.E R13, desc[UR36][R6.64+-0x4] ;  /* 0xfffffc24060d7981 */ /* 0x002ea8000c1e1900 */
[----:B--2---:R1:W-:Y:S04]  /*05e0*/  ST.E desc[UR36][R8.64+-0x4], R13 ;  /* 0xfffffc0d08007985 */ /* 0x0043e8000c101924 */
[----:B------:R-:W2:Y:S04]  /*05f0*/  LDG.E R15, desc[UR36][R6.64] ;  /* 0x00000024060f7981 */ /* 0x000ea8000c1e1900 */
[----:B--2---:R2:W-:Y:S04]  /*0600*/  ST.E desc[UR36][R8.64], R15 ;  /* 0x0000000f08007985 */ /* 0x0045e8000c101924 */
[----:B---3--:R-:W3:Y:S04]  /*0610*/  LDG.E R17, desc[UR36][R6.64+0x4] ;  /* 0x0000042406117981 */ /* 0x008ee8000c1e1900 */
[----:B---3--:R3:W-:Y:S04]  /*0620*/  ST.E desc[UR36][R8.64+0x4], R17 ;  /* 0x0000041108007985 */ /* 0x0087e8000c101924 */
[----:B----4-:R-:W4:Y:S04]  /*0630*/  LDG.E R19, desc[UR36][R6.64+0x8] ;  /* 0x0000082406137981 */ /* 0x010f28000c1e1900 */
[----:B----4-:R4:W-:Y:S04]  /*0640*/  ST.E desc[UR36][R8.64+0x8], R19 ;  /* 0x0000081308007985 */ /* 0x0109e8000c101924 */
[----:B-----5:R-:W5:Y:S04]  /*0650*/  LDG.E R21, desc[UR36][R6.64+0xc] ;  /* 0x00000c2406157981 */ /* 0x020f68000c1e1900 */
[----:B-----5:R-:W-:Y:S04]  /*0660*/  ST.E desc[UR36][R8.64+0xc], R21 ;  /* 0x00000c1508007985 */ /* 0x020fe8000c101924 */
[----:B0-----:R-:W5:Y:S04]  /*0670*/  LDG.E R11, desc[UR36][R6.64+0x10] ;  /* 0x00001024060b7981 */ /* 0x001f68000c1e1900 */
[----:B-----5:R0:W-:Y:S04]  /*0680*/  ST.E desc[UR36][R8.64+0x10], R11 ;  /* 0x0000100b08007985 */ /* 0x0201e8000c101924 */
[----:B-1----:R-:W5:Y:S04]  /*0690*/  LDG.E R13, desc[UR36][R6.64+0x14] ;  /* 0x00001424060d7981 */ /* 0x002f68000c1e1900 */
[----:B-----5:R1:W-:Y:S04]  /*06a0*/  ST.E desc[UR36][R8.64+0x14], R13 ;  /* 0x0000140d08007985 */ /* 0x0203e8000c101924 */
[----:B--2---:R-:W2:Y:S04]  /*06b0*/  LDG.E R15, desc[UR36][R6.64+0x18] ;  /* 0x00001824060f7981 */ /* 0x004ea8000c1e1900 */
[----:B--2---:R1:W-:Y:S04]  /*06c0*/  ST.E desc[UR36][R8.64+0x18], R15 ;  /* 0x0000180f08007985 */ /* 0x0043e8000c101924 */
[----:B---3--:R-:W2:Y:S01]  /*06d0*/  LDG.E R17, desc[UR36][R6.64+0x1c] ;  /* 0x00001c2406117981 */ /* 0x008ea2000c1e1900 */
[----:B------:R-:W-:Y:S01]  /*06e0*/  VIADD R4, R4, 0x10 ;  /* 0x0000001004047836 */ /* 0x000fe20000000000 */
[----:B------:R-:W-:-:S02]  /*06f0*/  IADD3 R10, P3, PT, R8, 0x40, RZ ;  /* 0x00000040080a7810 */ /* 0x000fc40007f7e0ff */
[----:B------:R-:W-:Y:S02]  /*0700*/  IADD3 R12, P2, PT, R6, 0x40, RZ ;  /* 0x00000040060c7810 */ /* 0x000fe40007f5e0ff */
[----:B------:R-:W-:Y:S01]  /*0710*/  ISETP.NE.AND P0, PT, R4, RZ, PT ;  /* 0x000000ff0400720c */ /* 0x000fe20003f05270 */
[----:B----4-:R-:W-:Y:S01]  /*0720*/  IMAD.X R19, RZ, RZ, R9, P3 ;  /* 0x000000ffff137224 */ /* 0x010fe200018e0609 */
[----:B0-----:R-:W-:Y:S01]  /*0730*/  IADD3.X R11, PT, PT, RZ, R7, RZ, P2, !PT ;  /* 0x00000007ff0b7210 */ /* 0x001fe200017fe4ff */
[----:B--2---:R1:W-:Y:S10]  /*0740*/  ST.E desc[UR36][R8.64+0x1c], R17 ;  /* 0x00001c1108007985 */ /* 0x0043f4000c101924 */
[----:B------:R-:W-:Y:S05]  /*0750*/  @P0 BRA `(.L_x_6) ;  /* 0xfffffffc00540947 */ /* 0x000fea000383ffff */
[----:B------:R-:W-:Y:S05]  /*0760*/  BSYNC.RECONVERGENT B1 ;  /* 0x0000000000017941 */ /* 0x000fea0003800200 */
.L_x_5:
[----:B------:R-:W-:-:S07]  /*0770*/  MOV R4, UR52 ;  /* 0x0000003400047c02 */ /* 0x000fce0008000f00 */
.L_x_4:
[----:B------:R-:W-:-:S09]  /*0780*/  UISETP.NE.AND UP0, UPT, UR51, URZ, UPT ;  /* 0x000000ff3300728c */ /* 0x000fd2000bf05270 */
[----:B------:R-:W-:Y:S05]  /*0790*/  BRA.U !UP0, `(.L_x_7) ;  /* 0x0000000508587547 */ /* 0x000fea000b800000 */
[----:B------:R-:W-:Y:S02]  /*07a0*/  UISETP.GE.U32.AND UP0, UPT, UR56, 0x7, UPT ;  /* 0x000000073800788c */ /* 0x000fe4000bf06070 */
[----:B------:R-:W-:-:S07]  /*07b0*/  UISETP.NE.AND UP1, UPT, UR49, URZ, UPT ;  /* 0x000000ff3100728c */ /* 0x000fce000bf25270 */
[----:B------:R-:W-:Y:S05]  /*07c0*/  BRA.U !UP0, `(.L_x_8) ;  /* 0x00000001087c7547 */ /* 0x000fea000b800000 */
[----:B------:R-:W0:Y:S01]  /*07d0*/  LDC.64 R6, c[0x0][0x380] ;  /* 0x0000e000ff067b82 */ /* 0x000e220000000a00 */
[----:B-1----:R-:W-:Y:S01]  /*07e0*/  IMAD.IADD R9, R0, 0x1, R4 ;  /* 0x0000000100097824 */ /* 0x002fe200078e0204 */
[----:B------:R-:W1:Y:S03]  /*07f0*/  LDCU.64 UR4, c[0x0][0x380] ;  /* 0x00007000ff0477ac */ /* 0x000e660008000a00 */
[----:B0-----:R-:W-:-:S05]  /*0800*/  IMAD.WIDE.U32 R6, R9, 0x4, R6 ;  /* 0x0000000409067825 */ /* 0x001fca00078e0006 */
[----:B------:R-:W2:Y:S01]  /*0810*/  LDG.E R13, desc[UR36][R6.64] ;  /* 0x00000024060d7981 */ /* 0x000ea2000c1e1900 */
[-C--:B------:R-:W-:Y:S02]  /*0820*/  IADD3 R11, P0, PT, R0, R4.reuse, RZ ;  /* 0x00000004000b7210 */ /* 0x080fe40007f1e0ff */
[----:B------:R-:W-:-:S03]  /*0830*/  IADD3 R9, PT, PT, R5, R4, RZ ;  /* 0x0000000405097210 */ /* 0x000fc60007ffe0ff */
[----:B------:R-:W-:Y:S01]  /*0840*/  IMAD.X R12, RZ, RZ, RZ, P0 ;  /* 0x000000ffff0c7224 */ /* 0x000fe200000e06ff */
[----:B-1----:R-:W-:Y:S01]  /*0850*/  LEA R10, P0, R11, UR4, 0x2 ;  /* 0x000000040b0a7c11 */ /* 0x002fe2000f8010ff */
[----:B------:R-:W-:-:S03]  /*0860*/  IMAD.WIDE.U32 R8, R9, 0x4, R22 ;  /* 0x0000000409087825 */ /* 0x000fc600078e0016 */
[----:B------:R-:W-:Y:S02]  /*0870*/  LEA.HI.X R11, R11, UR5, R12, 0x2, P0 ;  /* 0x000000050b0b7c11 */ /* 0x000fe400080f140c */
[----:B------:R-:W-:Y:S01]  /*0880*/  IADD3 R17, P0, PT, R5, R4, RZ ;  /* 0x0000000405117210 */ /* 0x000fe20007f1e0ff */
[----:B--2---:R0:W-:Y:S04]  /*0890*/  ST.E desc[UR36][R8.64], R13 ;  /* 0x0000000d08007985 */ /* 0x0041e8000c101924 */
[----:B------:R-:W2:Y:S01]  /*08a0*/  LDG.E R15, desc[UR36][R10.64+0x4] ;  /* 0x000004240a0f7981 */ /* 0x000ea2000c1e1900 */
[----:B------:R-:W-:Y:S02]  /*08b0*/  IADD3.X R7, PT, PT, RZ, RZ, RZ, P0, !PT ;  /* 0x000000ffff077210 */ /* 0x000fe400007fe4ff */
[----:B------:R-:W-:-:S04]  /*08c0*/  LEA R6, P0, R17, R22, 0x2 ;  /* 0x0000001611067211 */ /* 0x000fc800078010ff */
[----:B------:R-:W-:-:S05]  /*08d0*/  LEA.HI.X R7, R17, R23, R7, 0x2, P0 ;  /* 0x0000001711077211 */ /* 0x000fca00000f1407 */
[----:B--2---:R1:W-:Y:S04]  /*08e0*/  ST.E desc[UR36][R6.64+0x4], R15 ;  /* 0x0000040f06007985 */ /* 0x0043e8000c101924 */
[----:B------:R-:W2:Y:S04]  /*08f0*/  LDG.E R17, desc[UR36][R10.64+0x8] ;  /* 0x000008240a117981 */ /* 0x000ea8000c1e1900 */
[----:B--2---:R2:W-:Y:S04]  /*0900*/  ST.E desc[UR36][R6.64+0x8], R17 ;  /* 0x0000081106007985 */ /* 0x0045e8000c101924 */
[----:B------:R-:W3:Y:S04]  /*0910*/  LDG.E R19, desc[UR36][R10.64+0xc] ;  /* 0x00000c240a137981 */ /* 0x000ee8000c1e1900 */
[----:B---3--:R2:W-:Y:S04]  /*0920*/  ST.E desc[UR36][R6.64+0xc], R19 ;  /* 0x00000c1306007985 */ /* 0x0085e8000c101924 */
[----:B0-----:R-:W3:Y:S04]  /*0930*/  LDG.E R9, desc[UR36][R10.64+0x10] ;  /* 0x000010240a097981 */ /* 0x001ee8000c1e1900 */
[----:B---3--:R2:W-:Y:S04]  /*0940*/  ST.E desc[UR36][R6.64+0x10], R9 ;  /* 0x0000100906007985 */ /* 0x0085e8000c101924 */
[----:B------:R-:W3:Y:S04]  /*0950*/  LDG.E R13, desc[UR36][R10.64+0x14] ;  /* 0x000014240a0d7981 */ /* 0x000ee8000c1e1900 */
[----:B---3--:R2:W-:Y:S04]  /*0960*/  ST.E desc[UR36][R6.64+0x14], R13 ;  /* 0x0000140d06007985 */ /* 0x0085e8000c101924 */
[----:B------:R-:W3:Y:S04]  /*0970*/  LDG.E R21, desc[UR36][R10.64+0x18] ;  /* 0x000018240a157981 */ /* 0x000ee8000c1e1900 */
[----:B---3--:R2:W-:Y:S04]  /*0980*/  ST.E desc[UR36][R6.64+0x18], R21 ;  /* 0x0000181506007985 */ /* 0x0085e8000c101924 */
[----:B-1----:R-:W3:Y:S01]  /*0990*/  LDG.E R15, desc[UR36][R10.64+0x1c] ;  /* 0x00001c240a0f7981 */ /* 0x002ee2000c1e1900 */
[----:B------:R-:W-:-:S03]  /*09a0*/  VIADD R4, R4, 0x8 ;  /* 0x0000000804047836 */ /* 0x000fc60000000000 */
[----:B---3--:R2:W-:Y:S04]  /*09b0*/  ST.E desc[UR36][R6.64+0x1c], R15 ;  /* 0x00001c0f06007985 */ /* 0x0085e8000c101924 */
.L_x_8:
[----:B------:R-:W-:Y:S05]  /*09c0*/  BRA.U !UP1, `(.L_x_7) ;  /* 0x0000000109cc7547 */ /* 0x000fea000b800000 */
[----:B------:R-:W-:Y:S02]  /*09d0*/  UISETP.GE.U32.AND UP0, UPT, UR54, 0x3, UPT ;  /* 0x000000033600788c */ /* 0x000fe4000bf06070 */
[----:B------:R-:W-:-:S07]  /*09e0*/  UISETP.NE.AND UP1, UPT, UR50, URZ, UPT ;  /* 0x000000ff3200728c */ /* 0x000fce000bf25270 */
[----:B------:R-:W-:Y:S05]  /*09f0*/  BRA.U !UP0, `(.L_x_9) ;  /* 0x00000001085c7547 */ /* 0x000fea000b800000 */
[----:B--2---:R-:W0:Y:S01]  /*0a00*/  LDC.64 R6, c[0x0][0x380] ;  /* 0x0000e000ff067b82 */ /* 0x004e220000000a00 */
[----:B-1----:R-:W-:Y:S01]  /*0a10*/  IADD3 R9, PT, PT, R0, R4, RZ ;  /* 0x0000000400097210 */ /* 0x002fe20007ffe0ff */
[----:B------:R-:W1:Y:S04]  /*0a20*/  LDCU.64 UR4, c[0x0][0x380] ;  /* 0x00007000ff0477ac */ /* 0x000e680008000a00 */
[----:B0-----:R-:W-:-:S05]  /*0a30*/  IMAD.WIDE.U32 R6, R9, 0x4, R6 ;  /* 0x0000000409067825 */ /* 0x001fca00078e0006 */
[----:B------:R-:W2:Y:S01]  /*0a40*/  LDG.E R13, desc[UR36][R6.64] ;  /* 0x00000024060d7981 */ /* 0x000ea2000c1e1900 */
[----:B------:R-:W-:Y:S01]  /*0a50*/  IADD3 R11, P0, PT, R0, R4, RZ ;  /* 0x00000004000b7210 */ /* 0x000fe20007f1e0ff */
[----:B------:R-:W-:-:S03]  /*0a60*/  IMAD.IADD R9, R5, 0x1, R4 ;  /* 0x0000000105097824 */ /* 0x000fc600078e0204 */
[----:B------:R-:W-:Y:S01]  /*0a70*/  IADD3.X R12, PT, PT, RZ, RZ, RZ, P0, !PT ;  /* 0x000000ffff0c7210 */ /* 0x000fe200007fe4ff */
[----:B------:R-:W-:Y:S01]  /*0a80*/  IMAD.WIDE.U32 R8, R9, 0x4, R22 ;  /* 0x0000000409087825 */ /* 0x000fe200078e0016 */
[----:B-1----:R-:W-:-:S04]  /*0a90*/  LEA R10, P0, R11, UR4, 0x2 ;  /* 0x000000040b0a7c11 */ /* 0x002fc8000f8010ff */
[----:B------:R-:W-:Y:S02]  /*0aa0*/  LEA.HI.X R11, R11, UR5, R12, 0x2, P0 ;  /* 0x000000050b0b7c11 */ /* 0x000fe400080f140c */
[----:B------:R-:W-:Y:S01]  /*0ab0*/  IADD3 R17, P0, PT, R5, R4, RZ ;  /* 0x0000000405117210 */ /* 0x000fe20007f1e0ff */
[----:B--2---:R0:W-:Y:S04]  /*0ac0*/  ST.E desc[UR36][R8.64], R13 ;  /* 0x0000000d08007985 */ /* 0x0041e8000c101924 */
[----:B------:R-:W2:Y:S01]  /*0ad0*/  LDG.E R15, desc[UR36][R10.64+0x4] ;  /* 0x000004240a0f7981 */ /* 0x000ea2000c1e1900 */
[----:B------:R-:W-:Y:S01]  /*0ae0*/  IMAD.X R7, RZ, RZ, RZ, P0 ;  /* 0x000000ffff077224 */ /* 0x000fe200000e06ff */
[----:B------:R-:W-:-:S04]  /*0af0*/  LEA R6, P0, R17, R22, 0x2 ;  /* 0x0000001611067211 */ /* 0x000fc800078010ff */
[----:B------:R-:W-:-:S05]  /*0b00*/  LEA.HI.X R7, R17, R23, R7, 0x2, P0 ;  /* 0x0000001711077211 */ /* 0x000fca00000f1407 */
[----:B--2---:R0:W-:Y:S04]  /*0b10*/  ST.E desc[UR36][R6.64+0x4], R15 ;  /* 0x0000040f06007985 */ /* 0x0041e8000c101924 */
[----:B------:R-:W2:Y:S04]  /*0b20*/  LDG.E R17, desc[UR36][R10.64+0x8] ;  /* 0x000008240a117981 */ /* 0x000ea8000c1e1900 */
[----:B--2---:R0:W-:Y:S04]  /*0b30*/  ST.E desc[UR36][R6.64+0x8], R17 ;  /* 0x0000081106007985 */ /* 0x0041e8000c101924 */
[----:B------:R-:W2:Y:S01]  /*0b40*/  LDG.E R19, desc[UR36][R10.64+0xc] ;  /* 0x00000c240a137981 */ /* 0x000ea2000c1e1900 */
[----:B------:R-:W-:-:S03]  /*0b50*/  IADD3 R4, PT, PT, R4, 0x4, RZ ;  /* 0x0000000404047810 */ /* 0x000fc60007ffe0ff */
[----:B--2---:R0:W-:Y:S04]  /*0b60*/  ST.E desc[UR36][R6.64+0xc], R19 ;  /* 0x00000c1306007985 */ /* 0x0041e8000c101924 */
.L_x_9:
[----:B------:R-:W-:Y:S05]  /*0b70*/  BRA.U !UP1, `(.L_x_7) ;  /* 0x0000000109607547 */ /* 0x000fea000b800000 */
[----:B0-2---:R-:W0:Y:S01]  /*0b80*/  LDC.64 R6, c[0x0][0x380] ;  /* 0x0000e000ff067b82 */ /* 0x005e220000000a00 */
[----:B-1----:R-:W-:-:S04]  /*0b90*/  IMAD.IADD R9, R0, 0x1, R4 ;  /* 0x0000000100097824 */ /* 0x002fc800078e0204 */
[----:B0-----:R-:W-:-:S06]  /*0ba0*/  IMAD.WIDE.U32 R6, R9, 0x4, R6 ;  /* 0x0000000409067825 */ /* 0x001fcc00078e0006 */
[----:B------:R-:W2:Y:S01]  /*0bb0*/  LDG.E R7, desc[UR36][R6.64] ;  /* 0x0000002406077981 */ /* 0x000ea2000c1e1900 */
[----:B------:R-:W-:Y:S01]  /*0bc0*/  IADD3 R9, PT, PT, R5, R4, RZ ;  /* 0x0000000405097210 */ /* 0x000fe20007ffe0ff */
[----:B------:R-:W-:-:S04]  /*0bd0*/  UISETP.NE.AND UP0, UPT, UR50, 0x1, UPT ;  /* 0x000000013200788c */ /* 0x000fc8000bf05270 */
[----:B------:R-:W-:-:S05]  /*0be0*/  IMAD.WIDE.U32 R8, R9, 0x4, R22 ;  /* 0x0000000409087825 */ /* 0x000fca00078e0016 */
[----:B--2---:R3:W-:Y:S01]  /*0bf0*/  ST.E desc[UR36][R8.64], R7 ;  /* 0x0000000708007985 */ /* 0x0047e2000c101924 */
[----:B------:R-:W-:Y:S05]  /*0c00*/  BRA.U !UP0, `(.L_x_7) ;  /* 0x00000001083c7547 */ /* 0x000fea000b800000 */
[----:B------:R-:W0:Y:S01]  /*0c10*/  LDCU.64 UR4, c[0x0][0x380] ;  /* 0x00007000ff0477ac */ /* 0x000e220008000a00 */
[----:B------:R-:W-:-:S05]  /*0c20*/  IADD3 R0, P0, PT, R0, R4, RZ ;  /* 0x0000000400007210 */ /* 0x000fca0007f1e0ff */
[----:B---3--:R-:W-:Y:S01]  /*0c30*/  IMAD.X R7, RZ, RZ, RZ, P0 ;  /* 0x000000ffff077224 */ /* 0x008fe200000e06ff */
[----:B0-----:R-:W-:-:S04]  /*0c40*/  LEA R6, P0, R0, UR4, 0x2 ;  /* 0x0000000400067c11 */ /* 0x001fc8000f8010ff */
[----:B------:R-:W-:-:S05]  /*0c50*/  LEA.HI.X R7, R0, UR5, R7, 0x2, P0 ;  /* 0x0000000500077c11 */ /* 0x000fca00080f1407 */
[----:B------:R-:W2:Y:S01]  /*0c60*/  LDG.E R9, desc[UR36][R6.64+0x4] ;  /* 0x0000042406097981 */ /* 0x000ea2000c1e1900 */
[----:B------:R-:W-:Y:S01]  /*0c70*/  IADD3 R5, P0, PT, R5, R4, RZ ;  /* 0x0000000405057210 */ /* 0x000fe20007f1e0ff */
[----:B------:R-:W-:-:S03]  /*0c80*/  UISETP.NE.AND UP0, UPT, UR50, 0x2, UPT ;  /* 0x000000023200788c */ /* 0x000fc6000bf05270 */
[----:B------:R-:W-:Y:S02]  /*0c90*/  IADD3.X R0, PT, PT, RZ, RZ, RZ, P0, !PT ;  /* 0x000000ffff007210 */ /* 0x000fe400007fe4ff */
[----:B------:R-:W-:-:S04]  /*0ca0*/  LEA R4, P0, R5, R22, 0x2 ;  /* 0x0000001605047211 */ /* 0x000fc800078010ff */
[----:B------:R-:W-:-:S05]  /*0cb0*/  LEA.HI.X R5, R5, R23, R0, 0x2, P0 ;  /* 0x0000001705057211 */ /* 0x000fca00000f1400 */
[----:B--2---:R4:W-:Y:S01]  /*0cc0*/  ST.E desc[UR36][R4.64+0x4], R9 ;  /* 0x0000040904007985 */ /* 0x0049e2000c101924 */
[----:B------:R-:W-:Y:S05]  /*0cd0*/  BRA.U !UP0, `(.L_x_7) ;  /* 0x0000000108087547 */ /* 0x000fea000b800000 */
[----:B------:R-:W2:Y:S04]  /*0ce0*/  LDG.E R7, desc[UR36][R6.64+0x8] ;  /* 0x0000082406077981 */ /* 0x000ea8000c1e1900 */
[----:B--2---:R0:W-:Y:S02]  /*0cf0*/  ST.E desc[UR36][R4.64+0x8], R7 ;  /* 0x0000080704007985 */ /* 0x0041e4000c101924 */
.L_x_7:
[----:B------:R-:W-:Y:S01]  /*0d00*/  PLOP3.LUT P0, PT, PT, PT, PT, 0x8, 0x80 ;  /* 0x000000000080781c */ /* 0x000fe20003f0e170 */
[----:B0-2---:R-:W-:Y:S01]  /*0d10*/  IMAD.MOV.U32 R6, RZ, RZ, 0x1 ;  /* 0x00000001ff067424 */ /* 0x005fe200078e00ff */
[----:B------:R-:W-:Y:S11]  /*0d20*/  @P1 BRA `(.L_x_10) ;  /* 0xfffffff400981947 */ /* 0x000ff6000383ffff */
[----:B------:R-:W-:Y:S05]  /*0d30*/  BSYNC.RECONVERGENT B0 ;  /* 0x0000000000007941 */ /* 0x000fea0003800200 */
.L_x_3:
[----:B------:R-:W-:Y:S01]  /*0d40*/  MOV R2, 0x0 ;  /* 0x0000000000027802 */ /* 0x000fe20000000f00 */
[----:B------:R-:W0:Y:S01]  /*0d50*/  LDCU UR4, c[0x0][0x390] ;  /* 0x00007200ff0477ac */ /* 0x000e220008000800 */
[----:B-1-34-:R-:W-:Y:S01]  /*0d60*/  IMAD.U32 R9, RZ, RZ, UR41 ;  /* 0x00000029ff097e24 */ /* 0x01afe2000f8e00ff */
[----:B------:R-:W-:Y:S01]  /*0d70*/  MOV R4, UR40 ;  /* 0x0000002800047c02 */ /* 0x000fe20008000f00 */
[----:B------:R1:W2:Y:S01]  /*0d80*/  LDC.64 R6, c[0x4][R2] ;  /* 0x0100000002067b82 */ /* 0x0002a20000000a00 */
[----:B------:R-:W-:Y:S01]  /*0d90*/  IMAD.U32 R5, RZ, RZ, UR41 ;  /* 0x00000029ff057e24 */ /* 0x000fe2000f8e00ff */
[----:B------:R-:W-:Y:S02]  /*0da0*/  MOV R8, UR40 ;  /* 0x0000002800087c02 */ /* 0x000fe40008000f00 */
[----:B------:R-:W-:Y:S02]  /*0db0*/  MOV R5, R9 ;  /* 0x0000000900057202 */ /* 0x000fe40000000f00 */
[----:B0-----:R-:W-:-:S04]  /*0dc0*/  ISETP.LT.AND P0, PT, RZ, UR4, PT ;  /* 0x00000004ff007c0c */ /* 0x001fc8000bf01270 */
[----:B-1----:R-:W-:-:S09]  /*0dd0*/  P2R R16, PR, RZ, 0x1 ;  /* 0x00000001ff107803 */ /* 0x002fd20000000000 */
[----:B------:R-:W-:-:S07]  /*0de0*/  LEPC R20, `(.L_x_11) ;  /* 0x000000001014794e */ /* 0x000fce0000000000 */
[----:B--2---:R-:W-:Y:S05]  /*0df0*/  CALL.ABS.NOINC R6 ;  /* 0x0000000006007343 */ /* 0x004fea0003c00000 */
.L_x_11:
[----:B------:R-:W0:Y:S01]  /*0e00*/  LDC.64 R2, c[0x4][R2] ;  /* 0x0100000002027b82 */ /* 0x000e220000000a00 */
[----:B------:R-:W-:Y:S01]  /*0e10*/  IMAD.U32 R6, RZ, RZ, UR40 ;  /* 0x00000028ff067e24 */ /* 0x000fe2000f8e00ff */
[----:B------:R-:W-:Y:S01]  /*0e20*/  MOV R9, UR41 ;  /* 0x0000002900097c02 */ /* 0x000fe20008000f00 */
[----:B------:R-:W-:Y:S01]  /*0e30*/  IMAD.MOV.U32 R18, RZ, RZ, R4 ;  /* 0x000000ffff127224 */ /* 0x000fe200078e0004 */
[----:B------:R-:W-:Y:S01]  /*0e40*/  MOV R19, R5 ;  /* 0x0000000500137202 */ /* 0x000fe20000000f00 */
[----:B------:R-:W-:Y:S01]  /*0e50*/  IMAD.U32 R8, RZ, RZ, UR40 ;  /* 0x00000028ff087e24 */ /* 0x000fe2000f8e00ff */
[----:B------:R-:W-:Y:S01]  /*0e60*/  MOV R7, UR41 ;  /* 0x0000002900077c02 */ /* 0x000fe20008000f00 */
[----:B------:R-:W-:Y:S01]  /*0e70*/  IMAD.MOV.U32 R4, RZ, RZ, R6 ;  /* 0x000000ffff047224 */ /* 0x000fe200078e0006 */
[----:B------:R-:W-:-:S07]  /*0e80*/  MOV R5, R9 ;  /* 0x0000000900057202 */ /* 0x000fce0000000f00 */
[----:B------:R-:W-:-:S07]  /*0e90*/  LEPC R20, `(.L_x_12) ;  /* 0x000000001014794e */ /* 0x000fce0000000000 */
[----:B0-----:R-:W-:Y:S05]  /*0ea0*/  CALL.ABS.NOINC R2 ;  /* 0x0000000002007343 */ /* 0x001fea0003c00000 */
.L_x_12:
[----:B------:R-:W-:Y:S01]  /*0eb0*/  ISETP.NE.AND P6, PT, R16, RZ, PT ;  /* 0x000000ff1000720c */ /* 0x000fe20003fc5270 */
[----:B------:R-:W-:Y:S01]  /*0ec0*/  IMAD.MOV.U32 R16, RZ, RZ, R4 ;  /* 0x000000ffff107224 */ /* 0x000fe200078e0004 */
[----:B------:R-:W-:-:S11]  /*0ed0*/  MOV R17, R5 ;  /* 0x0000000500117202 */ /* 0x000fd60000000f00 */
[----:B------:R-:W-:Y:S05]  /*0ee0*/  @!P6 BRA `(.L_x_13) ;  /* 0x000000080034e947 */ /* 0x000fea0003800000 */
[----:B------:R-:W-:Y:S02]  /*0ef0*/  IMAD.U32 R0, RZ, RZ, UR47 ;  /* 0x0000002fff007e24 */ /* 0x000fe4000f8e00ff */
[----:B------:R-:W-:-:S03]  /*0f00*/  HFMA2 R7, -RZ, RZ, 0, 0 ;  /* 0x00000000ff077431 */ /* 0x000fc600000001ff */
[----:B------:R-:W-:-:S13]  /*0f10*/  ISETP.GE.U32.AND P0, PT, R0, 0x7, PT ;  /* 0x000000070000780c */ /* 0x000fda0003f06070 */
[----:B------:R-:W-:Y:S05]  /*0f20*/  @!P0 BRA `(.L_x_14) ;  /* 0x0000000000648947 */ /* 0x000fea0003800000 */
[----:B------:R-:W-:Y:S01]  /*0f30*/  BSSY.RECONVERGENT B0, `(.L_x_15) ;  /* 0x0000017000007945 */ /* 0x000fe20003800200 */
[----:B------:R-:W-:-:S07]  /*0f40*/  IMAD.MOV.U32 R7, RZ, RZ, RZ ;  /* 0x000000ffff077224 */ /* 0x000fce00078e00ff */
.L_x_16:
[----:B0-----:R-:W-:-:S04]  /*0f50*/  IMAD.WIDE.U32 R2, R7, 0x4, R18 ;  /* 0x0000000407027825 */ /* 0x001fc800078e0012 */
[C---:B------:R-:W-:Y:S01]  /*0f60*/  IMAD.WIDE.U32 R4, R7.reuse, 0x4, R16 ;  /* 0x0000000407047825 */ /* 0x040fe200078e0010 */
[----:B------:R0:W-:Y:S01]  /*0f70*/  ST.E desc[UR36][R2.64], RZ ;  /* 0x000000ff02007985 */ /* 0x0001e2000c101924 */
[----:B------:R-:W-:-:S03]  /*0f80*/  IADD3 R7, PT, PT, R7, 0x8, RZ ;  /* 0x0000000807077810 */ /* 0x000fc60007ffe0ff */
[----:B------:R0:W-:Y:S01]  /*0f90*/  ST.E desc[UR36][R4.64], RZ ;  /* 0x000000ff04007985 */ /* 0x0001e2000c101924 */
[----:B------:R-:W-:-:S03]  /*0fa0*/  ISETP.NE.AND P1, PT, R7, UR53, PT ;  /* 0x0000003507007c0c */ /* 0x000fc6000bf25270 */
[----:B------:R0:W-:Y:S04]  /*0fb0*/  ST.E desc[UR36][R2.64+0x4], RZ ;  /* 0x000004ff02007985 */ /* 0x0001e8000c101924 */
        /* <DEDUP_REMOVED lines=12> */
[----:B------:R0:W-:Y:S01]  /*1080*/  ST.E desc[UR36][R4.64+0x1c], RZ ;  /* 0x00001cff04007985 */ /* 0x0001e2000c101924 */
[----:B------:R-:W-:Y:S05]  /*1090*/  @P1 BRA `(.L_x_16) ;  /* 0xfffffffc00ac1947 */ /* 0x000fea000383ffff */
[----:B------:R-:W-:Y:S05]  /*10a0*/  BSYNC.RECONVERGENT B0 ;  /* 0x0000000000007941 */ /* 0x000fea0003800200 */
.L_x_15:
[----:B------:R-:W-:-:S07]  /*10b0*/  IMAD.U32 R7, RZ, RZ, UR53 ;  /* 0x00000035ff077e24 */ /* 0x000fce000f8e00ff */
.L_x_14:
[----:B------:R-:W-:-:S13]  /*10c0*/  ISETP.NE.AND P2, PT, RZ, UR49, PT ;  /* 0x00000031ff007c0c */ /* 0x000fda000bf45270 */
[----:B------:R-:W-:Y:S05]  /*10d0*/  @!P2 BRA `(.L_x_17) ;  /* 0x000000000074a947 */ /* 0x000fea0003800000 */
[----:B------:R-:W-:Y:S02]  /*10e0*/  UISETP.GE.U32.AND UP0, UPT, UR54, 0x3, UPT ;  /* 0x000000033600788c */ /* 0x000fe4000bf06070 */
[----:B------:R-:W-:-:S07]  /*10f0*/  UISETP.NE.AND UP1, UPT, UR50, URZ, UPT ;  /* 0x000000ff3200728c */ /* 0x000fce000bf25270 */
[----:B------:R-:W-:Y:S05]  /*1100*/  BRA.U !UP0, `(.L_x_18) ;  /* 0x00000001082c7547 */ /* 0x000fea000b800000 */
[----:B0-----:R-:W-:-:S04]  /*1110*/  IMAD.WIDE.U32 R2, R7, 0x4, R18 ;  /* 0x0000000407027825 */ /* 0x001fc800078e0012 */
[C---:B------:R-:W-:Y:S01]  /*1120*/  IMAD.WIDE.U32 R4, R7.reuse, 0x4, R16 ;  /* 0x0000000407047825 */ /* 0x040fe200078e0010 */
[----:B------:R1:W-:Y:S01]  /*1130*/  ST.E desc[UR36][R2.64], RZ ;  /* 0x000000ff02007985 */ /* 0x0003e2000c101924 */
[----:B------:R-:W-:-:S03]  /*1140*/  IADD3 R7, PT, PT, R7, 0x4, RZ ;  /* 0x0000000407077810 */ /* 0x000fc60007ffe0ff */
[----:B------:R1:W-:Y:S04]  /*1150*/  ST.E desc[UR36][R4.64], RZ ;  /* 0x000000ff04007985 */ /* 0x0003e8000c101924 */
[----:B------:R1:W-:Y:S04]  /*1160*/  ST.E desc[UR36][R2.64+0x4], RZ ;  /* 0x000004ff02007985 */ /* 0x0003e8000c101924 */
[----:B------:R1:W-:Y:S04]  /*1170*/  ST.E desc[UR36][R4.64+0x4], RZ ;  /* 0x000004ff04007985 */ /* 0x0003e8000c101924 */
[----:B------:R1:W-:Y:S04]  /*1180*/  ST.E desc[UR36][R2.64+0x8], RZ ;  /* 0x000008ff02007985 */ /* 0x0003e8000c101924 */
[----:B------:R1:W-:Y:S04]  /*1190*/  ST.E desc[UR36][R4.64+0x8], RZ ;  /* 0x000008ff04007985 */ /* 0x0003e8000c101924 */
[----:B------:R1:W-:Y:S04]  /*11a0*/  ST.E desc[UR36][R2.64+0xc], RZ ;  /* 0x00000cff02007985 */ /* 0x0003e8000c101924 */
[----:B------:R1:W-:Y:S02]  /*11b0*/  ST.E desc[UR36][R4.64+0xc], RZ ;  /* 0x00000cff04007985 */ /* 0x0003e4000c101924 */
.L_x_18:
[----:B------:R-:W-:Y:S05]  /*11c0*/  BRA.U !UP1, `(.L_x_17) ;  /* 0x0000000109387547 */ /* 0x000fea000b800000 */
[----:B------:R-:W-:Y:S01]  /*11d0*/  UISETP.NE.AND UP0, UPT, UR55, URZ, UPT ;  /* 0x000000ff3700728c */ /* 0x000fe2000bf05270 */
[----:B------:R-:W-:-:S08]  /*11e0*/  ISETP.NE.AND P1, PT, RZ, UR44, PT ;  /* 0x0000002cff007c0c */ /* 0x000fd0000bf25270 */
[----:B------:R-:W-:Y:S05]  /*11f0*/  BRA.U !UP0, `(.L_x_19) ;  /* 0x00000001081c7547 */ /* 0x000fea000b800000 */
[----:B01----:R-:W-:-:S04]  /*1200*/  IMAD.WIDE.U32 R2, R7, 0x4, R18 ;  /* 0x0000000407027825 */ /* 0x003fc800078e0012 */
[C---:B------:R-:W-:Y:S01]  /*1210*/  IMAD.WIDE.U32 R4, R7.reuse, 0x4, R16 ;  /* 0x0000000407047825 */ /* 0x040fe200078e0010 */
[----:B------:R2:W-:Y:S03]  /*1220*/  ST.E desc[UR36][R2.64], RZ ;  /* 0x000000ff02007985 */ /* 0x0005e6000c101924 */
[----:B------:R-:W-:Y:S01]  /*1230*/  VIADD R7, R7, 0x2 ;  /* 0x0000000207077836 */ /* 0x000fe20000000000 */
[----:B------:R2:W-:Y:S04]  /*1240*/  ST.E desc[UR36][R4.64], RZ ;  /* 0x000000ff04007985 */ /* 0x0005e8000c101924 */
[----:B------:R2:W-:Y:S04]  /*1250*/  ST.E desc[UR36][R2.64+0x4], RZ ;  /* 0x000004ff02007985 */ /* 0x0005e8000c101924 */
[----:B------:R2:W-:Y:S02]  /*1260*/  ST.E desc[UR36][R4.64+0x4], RZ ;  /* 0x000004ff04007985 */ /* 0x0005e4000c101924 */
.L_x_19:
[----:B012---:R-:W-:-:S04]  /*1270*/  @P1 IMAD.WIDE.U32 R4, R7, 0x4, R18 ;  /* 0x0000000407041825 */ /* 0x007fc800078e0012 */
[----:B------:R-:W-:Y:S01]  /*1280*/  @P1 IMAD.WIDE.U32 R2, R7, 0x4, R16 ;  /* 0x0000000407021825 */ /* 0x000fe200078e0010 */
[----:B------:R2:W-:Y:S04]  /*1290*/  @P1 ST.E desc[UR36][R4.64], RZ ;  /* 0x000000ff04001985 */ /* 0x0005e8000c101924 */
[----:B------:R2:W-:Y:S02]  /*12a0*/  @P1 ST.E desc[UR36][R2.64], RZ ;  /* 0x000000ff02001985 */ /* 0x0005e4000c101924 */
.L_x_17:
[----:B------:R-:W-:Y:S01]  /*12b0*/  MOV R0, RZ ;  /* 0x000000ff00007202 */ /* 0x000fe20000000f00 */
[----:B------:R-:W-:Y:S06]  /*12c0*/  @!P0 BRA `(.L_x_20) ;  /* 0x00000000006c8947 */ /* 0x000fec0003800000 */
[----:B------:R-:W3:Y:S01]  /*12d0*/  LDC R7, c[0x0][0x390] ;  /* 0x0000e400ff077b82 */ /* 0x000ee20000000800 */
[----:B------:R-:W-:Y:S01]  /*12e0*/  BSSY.RECONVERGENT B0, `(.L_x_21) ;  /* 0x0000018000007945 */ /* 0x000fe20003800200 */
[----:B------:R-:W-:-:S07]  /*12f0*/  IMAD.MOV.U32 R0, RZ, RZ, RZ ;  /* 0x000000ffff007224 */ /* 0x000fce00078e00ff */
.L_x_22:
[C---:B01234-:R-:W-:Y:S01]  /*1300*/  IADD3 R5, PT, PT, R0.reuse, R7, RZ ;  /* 0x0000000700057210 */ /* 0x05ffe20007ffe0ff */
[----:B------:R-:W-:-:S04]  /*1310*/  VIADD R0, R0, 0x8 ;  /* 0x0000000800007836 */ /* 0x000fc80000000000 */
[----:B------:R-:W-:Y:S01]  /*1320*/  IMAD.WIDE.U32 R2, R5, 0x4, R18 ;  /* 0x0000000405027825 */ /* 0x000fe200078e0012 */
[----:B------:R-:W-:-:S03]  /*1330*/  ISETP.NE.AND P0, PT, R0, UR53, PT ;  /* 0x0000003500007c0c */ /* 0x000fc6000bf05270 */
[----:B------:R-:W-:Y:S01]  /*1340*/  IMAD.WIDE.U32 R4, R5, 0x4, R16 ;  /* 0x0000000405047825 */ /* 0x000fe200078e0010 */
        /* <DEDUP_REMOVED lines=18> */
.L_x_21:
[----:B------:R-:W-:-:S07]  /*1470*/  MOV R0, UR53 ;  /* 0x0000003500007c02 */ /* 0x000fce0008000f00 */
.L_x_20:
[----:B------:R-:W-:Y:S05]  /*1480*/  @!P2 BRA `(.L_x_13) ;  /* 0x0000000000cca947 */ /* 0x000fea0003800000 */
[----:B------:R-:W-:Y:S02]  /*1490*/  UISETP.GE.U32.AND UP0, UPT, UR54, 0x3, UPT ;  /* 0x000000033600788c */ /* 0x000fe4000bf06070 */
[----:B------:R-:W-:-:S07]  /*14a0*/  UISETP.NE.AND UP1, UPT, UR50, URZ, UPT ;  /* 0x000000ff3200728c */ /* 0x000fce000bf25270 */
[----:B------:R-:W-:Y:S05]  /*14b0*/  BRA.U !UP0, `(.L_x_23) ;  /* 0x0000000108547547 */ /* 0x000fea000b800000 */
[----:B------:R-:W3:Y:S02]  /*14c0*/  LDCU UR4, c[0x0][0x390] ;  /* 0x00007200ff0477ac */ /* 0x000ee40008000800 */
[C---:B---3--:R-:W-:Y:S01]  /*14d0*/  IADD3 R11, P0, PT, R0.reuse, UR4, RZ ;  /* 0x00000004000b7c10 */ /* 0x048fe2000ff1e0ff */
[C---:B012-4-:R-:W-:Y:S01]  /*14e0*/  VIADD R5, R0.reuse, UR4 ;  /* 0x0000000400057c36 */ /* 0x057fe20008000000 */
[----:B------:R-:W-:Y:S02]  /*14f0*/  IADD3 R0, PT, PT, R0, 0x4, RZ ;  /* 0x0000000400007810 */ /* 0x000fe40007ffe0ff */
[----:B------:R-:W-:Y:S01]  /*1500*/  SHF.L.U32 R9, R11, 0x2, RZ ;  /* 0x000000020b097819 */ /* 0x000fe200000006ff */
[----:B------:R-:W-:-:S03]  /*1510*/  IMAD.X R2, RZ, RZ, RZ, P0 ;  /* 0x000000ffff027224 */ /* 0x000fc600000e06ff */
[-C--:B------:R-:W-:Y:S02]  /*1520*/  IADD3 R6, P0, PT, R18, R9.reuse, RZ ;  /* 0x0000000912067210 */ /* 0x080fe40007f1e0ff */
[----:B------:R-:W-:Y:S01]  /*1530*/  SHF.L.U64.HI R11, R11, 0x2, R2 ;  /* 0x000000020b0b7819 */ /* 0x000fe20000010202 */
[----:B------:R-:W-:Y:S01]  /*1540*/  IMAD.WIDE.U32 R2, R5, 0x4, R18 ;  /* 0x0000000405027825 */ /* 0x000fe200078e0012 */
[----:B------:R-:W-:Y:S02]  /*1550*/  IADD3 R8, P1, PT, R16, R9, RZ ;  /* 0x0000000910087210 */ /* 0x000fe40007f3e0ff */
[----:B------:R-:W-:Y:S01]  /*1560*/  IADD3.X R7, PT, PT, R19, R11, RZ, P0, !PT ;  /* 0x0000000b13077210 */ /* 0x000fe200007fe4ff */
[----:B------:R-:W-:Y:S01]  /*1570*/  IMAD.WIDE.U32 R4, R5, 0x4, R16 ;  /* 0x0000000405047825 */ /* 0x000fe200078e0010 */
[----:B------:R3:W-:Y:S03]  /*1580*/  ST.E desc[UR36][R2.64], RZ ;  /* 0x000000ff02007985 */ /* 0x0007e6000c101924 */
[----:B------:R-:W-:Y:S01]  /*1590*/  IMAD.X R9, R17, 0x1, R11, P1 ;  /* 0x0000000111097824 */ /* 0x000fe200008e060b */
[----:B------:R3:W-:Y:S04]  /*15a0*/  ST.E desc[UR36][R4.64], RZ ;  /* 0x000000ff04007985 */ /* 0x0007e8000c101924 */
[----:B------:R3:W-:Y:S04]  /*15b0*/  ST.E desc[UR36][R6.64+0x4], RZ ;  /* 0x000004ff06007985 */ /* 0x0007e8000c101924 */
[----:B------:R3:W-:Y:S04]  /*15c0*/  ST.E desc[UR36][R8.64+0x4], RZ ;  /* 0x000004ff08007985 */ /* 0x0007e8000c101924 */
[----:B------:R3:W-:Y:S04]  /*15d0*/  ST.E desc[UR36][R6.64+0x8], RZ ;  /* 0x000008ff06007985 */ /* 0x0007e8000c101924 */
[----:B------:R3:W-:Y:S04]  /*15e0*/  ST.E desc[UR36][R8.64+0x8], RZ ;  /* 0x000008ff08007985 */ /* 0x0007e8000c101924 */
[----:B------:R3:W-:Y:S04]  /*15f0*/  ST.E desc[UR36][R6.64+0xc], RZ ;  /* 0x00000cff06007985 */ /* 0x0007e8000c101924 */
[----:B------:R3:W-:Y:S02]  /*1600*/  ST.E desc[UR36][R8.64+0xc], RZ ;  /* 0x00000cff08007985 */ /* 0x0007e4000c101924 */
.L_x_23:
[----:B------:R-:W-:Y:S05]  /*1610*/  BRA.U !UP1, `(.L_x_13) ;  /* 0x0000000109687547 */ /* 0x000fea000b800000 */
[----:B------:R-:W-:Y:S01]  /*1620*/  ISETP.NE.AND P2, PT, RZ, UR44, PT ;  /* 0x0000002cff007c0c */ /* 0x000fe2000bf45270 */
[----:B------:R-:W-:-:S12]  /*1630*/  UISETP.NE.AND UP0, UPT, UR55, URZ, UPT ;  /* 0x000000ff3700728c */ /* 0x000fd8000bf05270 */
[----:B------:R-:W0:Y:S01]  /*1640*/  @P2 LDC R11, c[0x0][0x390] ;  /* 0x0000e400ff0b2b82 */ /* 0x000e220000000800 */
[----:B------:R-:W-:Y:S05]  /*1650*/  BRA.U !UP0, `(.L_x_24) ;  /* 0x0000000108447547 */ /* 0x000fea000b800000 */
[----:B------:R-:W0:Y:S02]  /*1660*/  LDCU UR4, c[0x0][0x390] ;  /* 0x00007200ff0477ac */ /* 0x000e240008000800 */
[C---:B01234-:R-:W-:Y:S01]  /*1670*/  IADD3 R2, P0, PT, R0.reuse, UR4, RZ ;  /* 0x0000000400027c10 */ /* 0x05ffe2000ff1e0ff */
[C---:B------:R-:W-:Y:S01]  /*1680*/  VIADD R5, R0.reuse, UR4 ;  /* 0x0000000400057c36 */ /* 0x040fe20008000000 */
        /* <DEDUP_REMOVED lines=13> */
[----:B------:R0:W-:Y:S02]  /*1760*/  ST.E desc[UR36][R8.64+0x4], RZ ;  /* 0x000004ff08007985 */ /* 0x0001e4000c101924 */
.L_x_24:
[----:B01234-:R-:W-:-:S04]  /*1770*/  @P2 IMAD.IADD R3, R0, 0x1, R11 ;  /* 0x0000000100032824 */ /* 0x01ffc800078e020b */
[----:B------:R-:W-:-:S04]  /*1780*/  @P2 IMAD.WIDE.U32 R4, R3, 0x4, R18 ;  /* 0x0000000403042825 */ /* 0x000fc800078e0012 */
[----:B------:R-:W-:Y:S01]  /*1790*/  @P2 IMAD.WIDE.U32 R2, R3, 0x4, R16 ;  /* 0x0000000403022825 */ /* 0x000fe200078e0010 */
[----:B------:R0:W-:Y:S04]  /*17a0*/  @P2 ST.E desc[UR36][R4.64], RZ ;  /* 0x000000ff04002985 */ /* 0x0001e8000c101924 */
[----:B------:R0:W-:Y:S02]  /*17b0*/  @P2 ST.E desc[UR36][R2.64], RZ ;  /* 0x000000ff02002985 */ /* 0x0001e4000c101924 */
.L_x_13:
[----:B------:R-:W-:Y:S01]  /*17c0*/  PLOP3.LUT P1, PT, PT, PT, PT, 0x80, 0x8 ;  /* 0x000000000008781c */ /* 0x000fe20003f2f070 */
[----:B------:R-:W-:Y:S01]  /*17d0*/  HFMA2 R56, -RZ, RZ, 0, 0 ;  /* 0x00000000ff387431 */ /* 0x000fe200000001ff */
[----:B------:R-:W-:Y:S01]  /*17e0*/  PLOP3.LUT P0, PT, PT, PT, PT, 0x8, 0x80 ;  /* 0x000000000080781c */ /* 0x000fe20003f0e170 */
[----:B------:R-:W-:Y:S01]  /*17f0*/  BSSY.RECONVERGENT B6, `(.L_x_25) ;  /* 0x000060b000067945 */ /* 0x000fe20003800200 */
[----:B------:R-:W-:Y:S02]  /*1800*/  LOP3.LUT R41, R44, 0x7, RZ, 0x3c, !PT ;  /* 0x000000072c297812 */ /* 0x000fe400078e3cff */
[----:B------:R-:W-:Y:S02]  /*1810*/  P2R R40, PR, RZ, 0x2 ;  /* 0x00000002ff287803 */ /* 0x000fe40000000000 */
[----:B------:R-:W-:Y:S02]  /*1820*/  LEA R42, R48, UR48, 0x1 ;  /* 0x00000030302a7c11 */ /* 0x000fe4000f8e08ff */
[----:B------:R-:W-:-:S02]  /*1830*/  P2R R53, PR, RZ, 0x1 ;  /* 0x00000001ff357803 */ /* 0x000fc40000000000 */
[----:B------:R-:W-:Y:S02]  /*1840*/  PRMT R28, RZ, 0x7610, R28 ;  /* 0x00007610ff1c7816 */ /* 0x000fe4000000001c */
[----:B------:R-:W-:Y:S02]  /*1850*/  PRMT R29, RZ, 0x7610, R29 ;  /* 0x00007610ff1d7816 */ /* 0x000fe4000000001d */
[----:B------:R-:W-:Y:S02]  /*1860*/  PRMT R30, RZ, 0x7610, R30 ;  /* 0x00007610ff1e7816 */ /* 0x000fe4000000001e */
[----:B------:R-:W-:-:S07]  /*1870*/  IADD3 R41, PT, PT, R41, UR46, RZ ;  /* 0x0000002e29297c10 */ /* 0x000fce000fffe0ff */
.L_x_150:
[----:B01234-:R-:W0:Y:S01]  /*1880*/  LDC R5, c[0x0][0x390] ;  /* 0x0000e400ff057b82 */ /* 0x01fe220000000800 */
[----:B------:R-:W-:Y:S01]  /*1890*/  IMAD.IADD R0, R44, 0x1, R29 ;  /* 0x000000012c007824 */ /* 0x000fe200078e021d */
[----:B------:R-:W-:Y:S01]  /*18a0*/  LEA R2, R47, R30, 0x1 ;  /* 0x0000001e2f027211 */ /* 0x000fe200078e08ff */
[----:B------:R-:W-:Y:S01]  /*18b0*/  BSSY.RECONVERGENT B0, `(.L_x_26) ;  /* 0x000007e000007945 */ /* 0x000fe20003800200 */
[----:B------:R-:W-:Y:S02]  /*18c0*/  ISETP.NE.AND P0, PT, R40, RZ, PT ;  /* 0x000000ff2800720c */ /* 0x000fe40003f05270 */
[----:B------:R-:W-:Y:S01]  /*18d0*/  IADD3 R39, PT, PT, R56, R45, RZ ;  /* 0x0000002d38277210 */ /* 0x000fe20007ffe0ff */
[----:B------:R-:W-:Y:S01]  /*18e0*/  IMAD.MOV R2, RZ, RZ, -R2 ;  /* 0x000000ffff027224 */ /* 0x000fe200078e0a02 */
[----:B------:R-:W-:Y:S02]  /*18f0*/  IADD3 R37, PT, PT, RZ, -R0, RZ ;  /* 0x80000000ff257210 */ /* 0x000fe40007ffe0ff */
[----:B------:R-:W-:-:S02]  /*1900*/  P2R R51, PR, RZ, 0x1 ;  /* 0x00000001ff337803 */ /* 0x000fc40000000000 */
[----:B------:R-:W-:Y:S02]  /*1910*/  PRMT R37, R37, 0x7710, RZ ;  /* 0x0000771025257816 */ /* 0x000fe400000000ff */
[----:B------:R-:W-:Y:S02]  /*1920*/  PRMT R36, R2, 0x7710, RZ ;  /* 0x0000771002247816 */ /* 0x000fe400000000ff */
[-C--:B------:R-:W-:Y:S01]  /*1930*/  LOP3.LUT R0, RZ, R56.reuse, RZ, 0x33, !PT ;  /* 0x00000038ff007212 */ /* 0x080fe200078e33ff */
[----:B------:R-:W-:Y:S01]  /*1940*/  VIADD R37, R37, UR46 ;  /* 0x0000002e25257c36 */ /* 0x000fe20008000000 */
[----:B------:R-:W-:Y:S02]  /*1950*/  IADD3 R36, PT, PT, R36, UR46, RZ ;  /* 0x0000002e24247c10 */ /* 0x000fe4000fffe0ff */
[C---:B------:R-:W-:Y:S01]  /*1960*/  IADD3 R38, PT, PT, R43.reuse, -R56, RZ ;  /* 0x800000382b267210 */ /* 0x040fe20007ffe0ff */
[----:B------:R-:W-:Y:S01]  /*1970*/  IMAD.IADD R35, R43, 0x1, R0 ;  /* 0x000000012b237824 */ /* 0x000fe200078e0200 */
[----:B------:R-:W-:-:S02]  /*1980*/  LOP3.LUT R36, R36, 0xf, RZ, 0xc0, !PT ;  /* 0x0000000f24247812 */ /* 0x000fc400078ec0ff */
[-C--:B0-----:R-:W-:Y:S02]  /*1990*/  ISETP.GE.AND P0, PT, R39, R5.reuse, PT ;  /* 0x000000052700720c */ /* 0x081fe40003f06270 */
[----:B------:R-:W-:Y:S01]  /*19a0*/  LOP3.LUT R37, R37, 0x7, RZ, 0xc0, !PT ;  /* 0x0000000725257812 */ /* 0x000fe200078ec0ff */
[----:B------:R-:W-:Y:S01]  /*19b0*/  VIADD R32, R36, 0xffffffff ;  /* 0xffffffff24207836 */ /* 0x000fe20000000000 */
[----:B------:R-:W-:Y:S02]  /*19c0*/  MOV R4, RZ ;  /* 0x000000ff00047202 */ /* 0x000fe40000000f00 */
[----:B------:R-:W-:Y:S02]  /*19d0*/  P2R R50, PR, RZ, 0x1 ;  /* 0x00000001ff327803 */ /* 0x000fe40000000000 */
[----:B------:R-:W-:Y:S02]  /*19e0*/  IADD3 R34, PT, PT, -R39, R5, RZ ;  /* 0x0000000527227210 */ /* 0x000fe40007ffe1ff */
[----:B------:R-:W-:-:S03]  /*19f0*/  IADD3 R33, PT, PT, R37, -0x1, RZ ;  /* 0xffffffff25217810 */ /* 0x000fc60007ffe0ff */
[----:B------:R-:W-:Y:S05]  /*1a00*/  @P0 BRA `(.L_x_27) ;  /* 0x0000000400a00947 */ /* 0x000fea0003800000 */
[----:B------:R-:W-:Y:S01]  /*1a10*/  ISETP.GE.U32.AND P0, PT, R35, 0xf, PT ;  /* 0x0000000f2300780c */ /* 0x000fe20003f06070 */
[----:B------:R-:W-:Y:S01]  /*1a20*/  BSSY.RECONVERGENT B1, `(.L_x_28) ;  /* 0x000002f000017945 */ /* 0x000fe20003800200 */
[----:B------:R-:W-:Y:S02]  /*1a30*/  LOP3.LUT P1, RZ, R38, 0xf, RZ, 0xc0, !PT ;  /* 0x0000000f26ff7812 */ /* 0x000fe4000782c0ff */
[----:B------:R-:W-:Y:S02]  /*1a40*/  MOV R4, RZ ;  /* 0x000000ff00047202 */ /* 0x000fe40000000f00 */
[----:B------:R-:W-:-:S07]  /*1a50*/  MOV R0, R39 ;  /* 0x0000002700007202 */ /* 0x000fce0000000f00 */
[----:B------:R-:W-:Y:S05]  /*1a60*/  @!P0 BRA `(.L_x_29) ;  /* 0x0000000000a88947 */ /* 0x000fea0003800000 */
[----:B------:R-:W-:Y:S01]  /*1a70*/  HFMA2 R4, -RZ, RZ, 0, 0 ;  /* 0x00000000ff047431 */ /* 0x000fe200000001ff */
[----:B------:R-:W-:Y:S01]  /*1a80*/  LOP3.LUT R6, R38, 0xfffffff0, RZ, 0xc0, !PT ;  /* 0xfffffff026067812 */ /* 0x000fe200078ec0ff */
[----:B------:R-:W-:Y:S01]  /*1a90*/  IMAD.MOV.U32 R7, RZ, RZ, RZ ;  /* 0x000000ffff077224 */ /* 0x000fe200078e00ff */
[----:B------:R-:W-:-:S07]  /*1aa0*/  MOV R0, R39 ;  /* 0x0000002700007202 */ /* 0x000fce0000000f00 */
.L_x_30:
[----:B------:R-:W-:-:S04]  /*1ab0*/  IMAD R3, R56, R5, R0 ;  /* 0x0000000538037224 */ /* 0x000fc800078e0200 */
[----:B------:R-:W-:-:S05]  /*1ac0*/  IMAD.WIDE R2, R3, 0x4, R22 ;  /* 0x0000000403027825 */ /* 0x000fca00078e0216 */
[----:B------:R-:W2:Y:S04]  /*1ad0*/  LD.E R21, desc[UR36][R2.64] ;  /* 0x0000002402157980 */ /* 0x000ea8000c101900 */
[----:B------:R-:W3:Y:S04]  /*1ae0*/  LD.E R25, desc[UR36][R2.64+0x4] ;  /* 0x0000042402197980 */ /* 0x000ee8000c101900 */
[----:B------:R-:W4:Y:S04]  /*1af0*/  LD.E R27, desc[UR36][R2.64+0x8] ;  /* 0x00000824021b7980 */ /* 0x000f28000c101900 */
[----:B------:R-:W5:Y:S04]  /*1b00*/  LD.E R31, desc[UR36][R2.64+0xc] ;  /* 0x00000c24021f7980 */ /* 0x000f68000c101900 */
        /* <DEDUP_REMOVED lines=11> */
[----:B------:R-:W5:Y:S01]  /*1bc0*/  LD.E R15, desc[UR36][R2.64+0x3c] ;  /* 0x00003c24020f7980 */ /* 0x000f62000c101900 */
[----:B------:R-:W-:Y:S01]  /*1bd0*/  VIADD R7, R7, 0x10 ;  /* 0x0000001007077836 */ /* 0x000fe20000000000 */
[----:B------:R-:W-:-:S04]  /*1be0*/  IADD3 R0, PT, PT, R0, 0x10, RZ ;  /* 0x0000001000007810 */ /* 0x000fc80007ffe0ff */
[----:B------:R-:W-:Y:S01]  /*1bf0*/  ISETP.NE.AND P0, PT, R7, R6, PT ;  /* 0x000000060700720c */ /* 0x000fe20003f05270 */
[----:B--2---:R-:W-:-:S04]  /*1c00*/  FFMA R4, R21, R21, R4 ;  /* 0x0000001515047223 */ /* 0x004fc80000000004 */
[----:B---3--:R-:W-:-:S04]  /*1c10*/  FFMA R4, R25, R25, R4 ;  /* 0x0000001919047223 */ /* 0x008fc80000000004 */
[----:B----4-:R-:W-:-:S04]  /*1c20*/  FFMA R4, R27, R27, R4 ;  /* 0x0000001b1b047223 */ /* 0x010fc80000000004 */
[----:B-----5:R-:W-:-:S04]  /*1c30*/  FFMA R4, R31, R31, R4 ;  /* 0x0000001f1f047223 */ /* 0x020fc80000000004 */
[----:B------:R-:W-:-:S04]  /*1c40*/  FFMA R4, R55, R55, R4 ;  /* 0x0000003737047223 */ /* 0x000fc80000000004 */
        /* <DEDUP_REMOVED lines=10> */
[----:B------:R-:W-:Y:S01]  /*1cf0*/  FFMA R4, R15, R15, R4 ;  /* 0x0000000f0f047223 */ /* 0x000fe20000000004 */
[----:B------:R-:W-:Y:S06]  /*1d00*/  @P0 BRA `(.L_x_30) ;  /* 0xfffffffc00680947 */ /* 0x000fec000383ffff */
.L_x_29:
[----:B------:R-:W-:Y:S05]  /*1d10*/  BSYNC.RECONVERGENT B1 ;  /* 0x0000000000017941 */ /* 0x000fea0003800200 */
.L_x_28:
[----:B------:R-:W-:Y:S05]  /*1d20*/  @!P1 BRA `(.L_x_27) ;  /* 0x0000000000d89947 */ /* 0x000fea0003800000 */
[----:B------:R-:W-:Y:S01]  /*1d30*/  ISETP.GE.U32.AND P0, PT, R32, 0x7, PT ;  /* 0x000000072000780c */ /* 0x000fe20003f06070 */
[----:B------:R-:W-:Y:S01]  /*1d40*/  BSSY.RECONVERGENT B1, `(.L_x_31) ;  /* 0x0000016000017945 */ /* 0x000fe20003800200 */
[----:B------:R-:W-:-:S11]  /*1d50*/  LOP3.LUT P1, RZ, R36, 0x7, RZ, 0xc0, !PT ;  /* 0x0000000724ff7812 */ /* 0x000fd6000782c0ff */
[----:B------:R-:W-:Y:S05]  /*1d60*/  @!P0 BRA `(.L_x_32) ;  /* 0x00000000004c8947 */ /* 0x000fea0003800000 */
        /* <DEDUP_REMOVED lines=9> */
[----:B------:R-:W5:Y:S01]  /*1e00*/  LD.E R27, desc[UR36][R2.64+0x1c] ;  /* 0x00001c24021b7980 */ /* 0x000f62000c101900 */
[----:B------:R-:W-:Y:S01]  /*1e10*/  IADD3 R0, PT, PT, R0, 0x8, RZ ;  /* 0x0000000800007810 */ /* 0x000fe20007ffe0ff */
[----:B--2---:R-:W-:-:S04]  /*1e20*/  FFMA R4, R7, R7, R4 ;  /* 0x0000000707047223 */ /* 0x004fc80000000004 */
[----:B---3--:R-:W-:-:S04]  /*1e30*/  FFMA R4, R9, R9, R4 ;  /* 0x0000000909047223 */ /* 0x008fc80000000004 */
[----:B----4-:R-:W-:-:S04]  /*1e40*/  FFMA R4, R11, R11, R4 ;  /* 0x0000000b0b047223 */ /* 0x010fc80000000004 */
[----:B-----5:R-:W-:-:S04]  /*1e50*/  FFMA R4, R13, R13, R4 ;  /* 0x0000000d0d047223 */ /* 0x020fc80000000004 */
[----:B------:R-:W-:-:S04]  /*1e60*/  FFMA R4, R15, R15, R4 ;  /* 0x0000000f0f047223 */ /* 0x000fc80000000004 */
[----:B------:R-:W-:-:S04]  /*1e70*/  FFMA R4, R21, R21, R4 ;  /* 0x0000001515047223 */ /* 0x000fc80000000004 */
[----:B------:R-:W-:-:S04]  /*1e80*/  FFMA R4, R25, R25, R4 ;  /* 0x0000001919047223 */ /* 0x000fc80000000004 */
[----:B------:R-:W-:-:S07]  /*1e90*/  FFMA R4, R27, R27, R4 ;  /* 0x0000001b1b047223 */ /* 0x000fce0000000004 */
.L_x_32:
[----:B------:R-:W-:Y:S05]  /*1ea0*/  BSYNC.RECONVERGENT B1 ;  /* 0x0000000000017941 */ /* 0x000fea0003800200 */
.L_x_31:
[----:B------:R-:W-:Y:S05]  /*1eb0*/  @!P1 BRA `(.L_x_27) ;  /* 0x0000000000749947 */ /* 0x000fea0003800000 */
[----:B------:R-:W-:Y:S01]  /*1ec0*/  ISETP.GE.U32.AND P0, PT, R33, 0x3, PT ;  /* 0x000000032100780c */ /* 0x000fe20003f06070 */
[----:B------:R-:W-:Y:S01]  /*1ed0*/  BSSY.RECONVERGENT B1, `(.L_x_33) ;  /* 0x000000f000017945 */ /* 0x000fe20003800200 */
[----:B------:R-:W-:-:S04]  /*1ee0*/  LOP3.LUT R6, R37, 0x3, RZ, 0xc0, !PT ;  /* 0x0000000325067812 */ /* 0x000fc800078ec0ff */
[----:B------:R-:W-:-:S07]  /*1ef0*/  ISETP.NE.AND P1, PT, R6, RZ, PT ;  /* 0x000000ff0600720c */ /* 0x000fce0003f25270 */
[----:B------:R-:W-:Y:S06]  /*1f00*/  @!P0 BRA `(.L_x_34) ;  /* 0x00000000002c8947 */ /* 0x000fec0003800000 */
[----:B------:R-:W-:-:S04]  /*1f10*/  IMAD R3, R56, R5, R0 ;  /* 0x0000000538037224 */ /* 0x000fc800078e0200 */
[----:B------:R-:W-:-:S05]  /*1f20*/  IMAD.WIDE R2, R3, 0x4, R22 ;  /* 0x0000000403027825 */ /* 0x000fca00078e0216 */
[----:B------:R-:W2:Y:S04]  /*1f30*/  LD.E R7, desc[UR36][R2.64] ;  /* 0x0000002402077980 */ /* 0x000ea8000c101900 */
[----:B------:R-:W3:Y:S04]  /*1f40*/  LD.E R9, desc[UR36][R2.64+0x4] ;  /* 0x0000042402097980 */ /* 0x000ee8000c101900 */
[----:B------:R-:W4:Y:S04]  /*1f50*/  LD.E R11, desc[UR36][R2.64+0x8] ;  /* 0x00000824020b7980 */ /* 0x000f28000c101900 */
[----:B------:R-:W5:Y:S01]  /*1f60*/  LD.E R13, desc[UR36][R2.64+0xc] ;  /* 0x00000c24020d7980 */ /* 0x000f62000c101900 */
[----:B------:R-:W-:-:S02]  /*1f70*/  VIADD R0, R0, 0x4 ;  /* 0x0000000400007836 */ /* 0x000fc40000000000 */
[----:B--2---:R-:W-:-:S04]  /*1f80*/  FFMA R4, R7, R7, R4 ;  /* 0x0000000707047223 */ /* 0x004fc80000000004 */
[----:B---3--:R-:W-:-:S04]  /*1f90*/  FFMA R4, R9, R9, R4 ;  /* 0x0000000909047223 */ /* 0x008fc80000000004 */
[----:B----4-:R-:W-:-:S04]  /*1fa0*/  FFMA R4, R11, R11, R4 ;  /* 0x0000000b0b047223 */ /* 0x010fc80000000004 */
[----:B-----5:R-:W-:-:S07]  /*1fb0*/  FFMA R4, R13, R13, R4 ;  /* 0x0000000d0d047223 */ /* 0x020fce0000000004 */
.L_x_34:
[----:B------:R-:W-:Y:S05]  /*1fc0*/  BSYNC.RECONVERGENT B1 ;  /* 0x0000000000017941 */ /* 0x000fea0003800200 */
.L_x_33:
[----:B------:R-:W-:Y:S05]  /*1fd0*/  @!P1 BRA `(.L_x_27) ;  /* 0x00000000002c9947 */ /* 0x000fea0003800000 */
[----:B------:R-:W-:-:S04]  /*1fe0*/  IMAD R3, R56, R5, R0 ;  /* 0x0000000538037224 */ /* 0x000fc800078e0200 */
[----:B------:R-:W-:-:S05]  /*1ff0*/  IMAD.WIDE R2, R3, 0x4, R22 ;  /* 0x0000000403027825 */ /* 0x000fca00078e0216 */
[----:B------:R-:W2:Y:S01]  /*2000*/  LD.E R5, desc[UR36][R2.64] ;  /* 0x0000002402057980 */ /* 0x000ea2000c101900 */
[----:B------:R-:W-:Y:S01]  /*2010*/  ISETP.NE.AND P0, PT, R6, 0x1, PT ;  /* 0x000000010600780c */ /* 0x000fe20003f05270 */
[----:B--2---:R-:W-:-:S12]  /*2020*/  FFMA R4, R5, R5, R4 ;  /* 0x0000000505047223 */ /* 0x004fd80000000004 */
[----:B------:R-:W-:Y:S05]  /*2030*/  @!P0 BRA `(.L_x_27) ;  /* 0x0000000000148947 */ /* 0x000fea0003800000 */
[----:B------:R-:W-:Y:S01]  /*2040*/  ISETP.NE.AND P0, PT, R6, 0x2, PT ;  /* 0x000000020600780c */ /* 0x000fe20003f05270 */
[----:B------:R-:W2:-:S12]  /*2050*/  LD.E R5, desc[UR36][R2.64+0x4] ;  /* 0x0000042402057980 */ /* 0x000e98000c101900 */
[----:B------:R-:W3:Y:S01]  /*2060*/  @P0 LD.E R7, desc[UR36][R2.64+0x8] ;  /* 0x0000082402070980 */ /* 0x000ee2000c101900 */
[----:B--2---:R-:W-:-:S04]  /*2070*/  FFMA R4, R5, R5, R4 ;  /* 0x0000000505047223 */ /* 0x004fc80000000004 */
[----:B---3--:R-:W-:-:S07]  /*2080*/  @P0 FFMA R4, R7, R7, R4 ;  /* 0x0000000707040223 */ /* 0x008fce0000000004 */
.L_x_27:
[----:B------:R-:W-:Y:S05]  /*2090*/  BSYNC.RECONVERGENT B0 ;  /* 0x0000000000007941 */ /* 0x000fea0003800200 */
.L_x_26:
[----:B------:R-:W-:Y:S01]  /*20a0*/  IADD3 R0, PT, PT, R4, -0xd000000, RZ ;  /* 0xf300000004007810 */ /* 0x000fe20007ffe0ff */
[----:B------:R0:W1:Y:S01]  /*20b0*/  MUFU.RSQ R5, R4 ;  /* 0x0000000400057308 */ /* 0x0000620000001400 */
[----:B------:R-:W-:Y:S02]  /*20c0*/  BSSY.RECONVERGENT B0, `(.L_x_35) ;  /* 0x000000b000007945 */ /* 0x000fe40003800200 */
[----:B------:R-:W-:-:S13]  /*20d0*/  ISETP.GT.U32.AND P0, PT, R0, 0x727fffff, PT ;  /* 0x727fffff0000780c */ /* 0x000fda0003f04070 */
[----:B0-----:R-:W-:Y:S05]  /*20e0*/  @!P0 BRA `(.L_x_36) ;  /* 0x0000000000108947 */ /* 0x001fea0003800000 */
[----:B------:R-:W-:Y:S02]  /*20f0*/  MOV R0, R4 ;  /* 0x0000000400007202 */ /* 0x000fe40000000f00 */
[----:B------:R-:W-:-:S07]  /*2100*/  MOV R7, 0x2120 ;  /* 0x0000212000077802 */ /* 0x000fce0000000f00 */
[----:B-1----:R-:W-:Y:S05]  /*2110*/  CALL.REL.NOINC `($__internal_0_$__cuda_sm20_sqrt_rn_f32_slowpath) ;  /* 0x0000008000487944 */ /* 0x002fea0003c00000 */
[----:B------:R-:W-:Y:S05]  /*2120*/  BRA `(.L_x_37) ;  /* 0x0000000000107947 */ /* 0x000fea0003800000 */
.L_x_36:
[C---:B-1----:R-:W-:Y:S01]  /*2130*/  FMUL.FTZ R3, R5.reuse, R4 ;  /* 0x0000000405037220 */ /* 0x042fe20000410000 */
[----:B------:R-:W-:-:S03]  /*2140*/  FMUL.FTZ R0, R5, 0.5 ;  /* 0x3f00000005007820 */ /* 0x000fc60000410000 */
[----:B------:R-:W-:-:S04]  /*2150*/  FFMA R4, -R3, R3, R4 ;  /* 0x0000000303047223 */ /* 0x000fc80000000104 */
[----:B------:R-:W-:-:S07]  /*2160*/  FFMA R4, R4, R0, R3 ;  /* 0x0000000004047223 */ /* 0x000fce0000000003 */
.L_x_37:
[----:B------:R-:W-:Y:S05]  /*2170*/  BSYNC.RECONVERGENT B0 ;  /* 0x0000000000007941 */ /* 0x000fea0003800200 */
.L_x_35:
[----:B------:R-:W0:Y:S02]  /*2180*/  LDCU UR4, c[0x0][0x390] ;  /* 0x00007200ff0477ac */ /* 0x000e240008000800 */
[----:B0-----:R-:W-:-:S04]  /*2190*/  IMAD R54, R56, UR4, RZ ;  /* 0x0000000438367c24 */ /* 0x001fc8000f8e02ff */
[----:B------:R-:W-:-:S04]  /*21a0*/  IMAD.IADD R31, R39, 0x1, R54 ;  /* 0x00000001271f7824 */ /* 0x000fc800078e0236 */
[----:B------:R-:W-:-:S05]  /*21b0*/  IMAD.WIDE R6, R31, 0x4, R22 ;  /* 0x000000041f067825 */ /* 0x000fca00078e0216 */
[----:B------:R-:W2:Y:S01]  /*21c0*/  LD.E R52, desc[UR36][R6.64] ;  /* 0x0000002406347980 */ /* 0x000ea2000c101900 */
[----:B------:R-:W-:Y:S01]  /*21d0*/  HFMA2 R5, -RZ, RZ, 1.875, 0 ;  /* 0x3f800000ff057431 */ /* 0x000fe200000001ff */
[----:B------:R-:W0:Y:S01]  /*21e0*/  MUFU.RCP R9, R4 ;  /* 0x0000000400097308 */ /* 0x000e220000001000 */
[----:B------:R-:W-:Y:S01]  /*21f0*/  BSSY.RECONVERGENT B2, `(.L_x_38) ;  /* 0x000000f000027945 */ /* 0x000fe20003800200 */
[----:B0-----:R-:W-:-:S04]  /*2200*/  FFMA R0, R9, -R4, 1 ;  /* 0x3f80000009007423 */ /* 0x001fc80000000804 */
[----:B------:R-:W-:Y:S01]  /*2210*/  FFMA R0, R9, R0, R9 ;  /* 0x0000000009007223 */ /* 0x000fe20000000009 */
[----:B--2---:R-:W-:-:S04]  /*2220*/  FSETP.GEU.AND P0, PT, R52, RZ, PT ;  /* 0x000000ff3400720b */ /* 0x004fc80003f0e000 */
[----:B------:R-:W-:-:S05]  /*2230*/  FSEL R5, R5, -1, P0 ;  /* 0xbf80000005057808 */ /* 0x000fca0000000000 */
[----:B------:R-:W-:-:S04]  /*2240*/  FFMA R52, R5, R4, R52 ;  /* 0x0000000405347223 */ /* 0x000fc80000000034 */
[----:B------:R-:W-:-:S04]  /*2250*/  FMUL R3, R5, R52 ;  /* 0x0000003405037220 */ /* 0x000fc80000400000 */
[----:B------:R-:W0:Y:S01]  /*2260*/  FCHK P0, R3, R4 ;  /* 0x0000000403007302 */ /* 0x000e220000000000 */
[----:B------:R-:W-:-:S04]  /*2270*/  FFMA R9, R3, R0, RZ ;  /* 0x0000000003097223 */ /* 0x000fc800000000ff */
[----:B------:R-:W-:-:S04]  /*2280*/  FFMA R2, R9, -R4, R3 ;  /* 0x8000000409027223 */ /* 0x000fc80000000003 */
[----:B------:R-:W-:Y:S01]  /*2290*/  FFMA R0, R0, R2, R9 ;  /* 0x0000000200007223 */ /* 0x000fe20000000009 */
[----:B0-----:R-:W-:Y:S06]  /*22a0*/  @!P0 BRA `(.L_x_39) ;  /* 0x00000000000c8947 */ /* 0x001fec0003800000 */
[----:B------:R-:W-:Y:S02]  /*22b0*/  MOV R0, R4 ;  /* 0x0000000400007202 */ /* 0x000fe40000000f00 */
[----:B------:R-:W-:-:S07]  /*22c0*/  MOV R8, 0x22e0 ;  /* 0x000022e000087802 */ /* 0x000fce0000000f00 */
[----:B------:R-:W-:Y:S05]  /*22d0*/  CALL.REL.NOINC `($__internal_1_$__cuda_sm3x_div_rn_noftz_f32_slowpath) ;  /* 0x0000008000347944 */ /* 0x000fea0003c00000 */
.L_x_39:
[----:B------:R-:W-:Y:S05]  /*22e0*/  BSYNC.RECONVERGENT B2 ;  /* 0x0000000000027941 */ /* 0x000fea0003800200 */
.L_x_38:
[----:B------:R-:W-:Y:S01]  /*22f0*/  LEA R2, R56, UR45, 0x2 ;  /* 0x0000002d38027c11 */ /* 0x000fe2000f8e10ff */
[----:B------:R-:W-:Y:S01]  /*2300*/  FMUL R3, R5, -R4 ;  /* 0x8000000405037220 */ /* 0x000fe20000400000 */
[----:B------:R-:W-:Y:S01]  /*2310*/  MOV R8, 0x0 ;  /* 0x0000000000087802 */ /* 0x000fe20000000f00 */
[----:B------:R-:W-:Y:S02]  /*2320*/  IMAD.WIDE R24, R34, 0x4, RZ ;  /* 0x0000000422187825 */ /* 0x000fe400078e02ff */
[----:B------:R0:W-:Y:S02]  /*2330*/  STL [R2], R0 ;  /* 0x0000000002007387 */ /* 0x0001e40000100800 */
[----:B------:R-:W-:Y:S01]  /*2340*/  IMAD.MOV.U32 R4, RZ, RZ, R24 ;  /* 0x000000ffff047224 */ /* 0x000fe200078e0018 */
[----:B------:R-:W1:Y:S01]  /*2350*/  LDC.64 R8, c[0x4][R8] ;  /* 0x0100000008087b82 */ /* 0x000e620000000a00 */
[----:B------:R0:W-:Y:S01]  /*2360*/  ST.E desc[UR36][R6.64], R3 ;  /* 0x0000000306007985 */ /* 0x0001e2000c101924 */
[----:B------:R-:W-:-:S07]  /*2370*/  MOV R5, R25 ;  /* 0x0000001900057202 */ /* 0x000fce0000000f00 */
[----:B------:R-:W-:-:S07]  /*2380*/  LEPC R20, `(.L_x_40) ;  /* 0x000000001014794e */ /* 0x000fce0000000000 */
[----:B01----:R-:W-:Y:S05]  /*2390*/  CALL.ABS.NOINC R8 ;  /* 0x0000000008007343 */ /* 0x003fea0003c00000 */
.L_x_40:
[----:B------:R-:W0:Y:S01]  /*23a0*/  LDCU UR4, c[0x0][0x390] ;  /* 0x00007200ff0477ac */ /* 0x000e220008000800 */
[----:B------:R-:W-:Y:S02]  /*23b0*/  HFMA2 R3, -RZ, RZ, 1.875, 0 ;  /* 0x3f800000ff037431 */ /* 0x000fe400000001ff */
[----:B------:R-:W-:Y:S01]  /*23c0*/  IMAD.MOV.U32 R26, RZ, RZ, R4 ;  /* 0x000000ffff1a7224 */ /* 0x000fe200078e0004 */
[----:B------:R-:W-:Y:S01]  /*23d0*/  MOV R27, R5 ;  /* 0x00000005001b7202 */ /* 0x000fe20000000f00 */
[----:B------:R-:W-:Y:S01]  /*23e0*/  BSSY.RECONVERGENT B3, `(.L_x_41) ;  /* 0x0000146000037945 */ /* 0x000fe20003800200 */
[----:B------:R-:W-:-:S03]  /*23f0*/  IADD3 R11, PT, PT, R39, 0x1, RZ ;  /* 0x00000001270b7810 */ /* 0x000fc60007ffe0ff */
[----:B------:R1:W-:Y:S01]  /*2400*/  ST.E desc[UR36][R26.64], R3 ;  /* 0x000000031a007985 */ /* 0x0003e2000c101924 */
[----:B0-----:R-:W-:-:S13]  /*2410*/  ISETP.GE.AND P0, PT, R11, UR4, PT ;  /* 0x000000040b007c0c */ /* 0x001fda000bf06270 */
[----:B-1----:R-:W-:Y:S05]  /*2420*/  @P0 BRA `(.L_x_42) ;  /* 0x0000001400040947 */ /* 0x002fea0003800000 */
[----:B------:R-:W-:Y:S01]  /*2430*/  VIADD R3, R43, 0xfffffffe ;  /* 0xfffffffe2b037836 */ /* 0x000fe20000000000 */
[----:B------:R-:W-:Y:S04]  /*2440*/  BSSY.RECONVERGENT B2, `(.L_x_43) ;  /* 0x000009e000027945 */ /* 0x000fe80003800200 */
[----:B------:R-:W-:-:S04]  /*2450*/  IADD3 R56, PT, PT, R3, -R56, RZ ;  /* 0x8000003803387210 */ /* 0x000fc80007ffe0ff */
[----:B------:R-:W-:-:S13]  /*2460*/  ISETP.GE.U32.AND P0, PT, R56, 0x7, PT ;  /* 0x000000073800780c */ /* 0x000fda0003f06070 */
[----:B------:R-:W-:Y:S05]  /*2470*/  @!P0 BRA `(.L_x_44) ;  /* 0x0000000800688947 */ /* 0x000fea0003800000 */
[----:B------:R-:W-:Y:S01]  /*2480*/  HFMA2 R20, -RZ, RZ, 0, 0 ;  /* 0x00000000ff147431 */ /* 0x000fe200000001ff */
[----:B------:R-:W-:-:S07]  /*2490*/  LOP3.LUT R15, R35, 0xfffffff8, RZ, 0xc0, !PT ;  /* 0xfffffff8230f7812 */ /* 0x000fce00078ec0ff */
.L_x_61:
[----:B0-----:R-:W-:-:S04]  /*24a0*/  IMAD.IADD R7, R54, 0x1, R11 ;  /* 0x0000000136077824 */ /* 0x001fc800078e020b */
[----:B------:R-:W-:-:S05]  /*24b0*/  IMAD.WIDE R6, R7, 0x4, R22 ;  /* 0x0000000407067825 */ /* 0x000fca00078e0216 */
[----:B------:R-:W2:Y:S01]  /*24c0*/  LD.E R3, desc[UR36][R6.64] ;  /* 0x0000002406037980 */ /* 0x000ea2000c101900 */
[----:B------:R-:W0:Y:S01]  /*24d0*/  MUFU.RCP R5, R52 ;  /* 0x0000003400057308 */ /* 0x000e220000001000 */
[----:B------:R-:W-:Y:S01]  /*24e0*/  BSSY.RECONVERGENT B4, `(.L_x_45) ;  /* 0x000000c000047945 */ /* 0x000fe20003800200 */
[----:B0-----:R-:W-:-:S04]  /*24f0*/  FFMA R0, -R52, R5, 1 ;  /* 0x3f80000034007423 */ /* 0x001fc80000000105 */
[----:B------:R-:W-:Y:S02]  /*2500*/  FFMA R0, R5, R0, R5 ;  /* 0x0000000005007223 */ /* 0x000fe40000000005 */
[----:B--2---:R-:W0:Y:S02]  /*2510*/  FCHK P0, R3, R52 ;  /* 0x0000003403007302 */ /* 0x004e240000000000 */
[----:B------:R-:W-:-:S04]  /*2520*/  FFMA R5, R3, R0, RZ ;  /* 0x0000000003057223 */ /* 0x000fc800000000ff */
[----:B------:R-:W-:-:S04]  /*2530*/  FFMA R4, -R52, R5, R3 ;  /* 0x0000000534047223 */ /* 0x000fc80000000103 */
[----:B------:R-:W-:Y:S01]  /*2540*/  FFMA R9, R0, R4, R5 ;  /* 0x0000000400097223 */ /* 0x000fe20000000005 */
[----:B0-----:R-:W-:Y:S06]  /*2550*/  @!P0 BRA `(.L_x_46) ;  /* 0x0000000000108947 */ /* 0x001fec0003800000 */
[----:B------:R-:W-:Y:S02]  /*2560*/  MOV R0, R52 ;  /* 0x0000003400007202 */ /* 0x000fe40000000f00 */
[----:B------:R-:W-:-:S07]  /*2570*/  MOV R8, 0x2590 ;  /* 0x0000259000087802 */ /* 0x000fce0000000f00 */
[----:B------:R-:W-:Y:S05]  /*2580*/  CALL.REL.NOINC `($__internal_1_$__cuda_sm3x_div_rn_noftz_f32_slowpath) ;  /* 0x0000007c00887944 */ /* 0x000fea0003c00000 */
[----:B------:R-:W-:-:S07]  /*2590*/  MOV R9, R0 ;  /* 0x0000000000097202 */ /* 0x000fce0000000f00 */
.L_x_46:
[----:B------:R-:W-:Y:S05]  /*25a0*/  BSYNC.RECONVERGENT B4 ;  /* 0x0000000000047941 */ /* 0x000fea0003800200 */
.L_x_45:
[----:B------:R-:W-:Y:S01]  /*25b0*/  IMAD.IADD R21, R11, 0x1, -R39 ;  /* 0x000000010b157824 */ /* 0x000fe200078e0a27 */
[----:B------:R0:W-:Y:S03]  /*25c0*/  ST.E desc[UR36][R6.64], R9 ;  /* 0x0000000906007985 */ /* 0x0001e6000c101924 */
[----:B------:R-:W-:-:S05]  /*25d0*/  IMAD.WIDE.U32 R4, R21, 0x4, R26 ;  /* 0x0000000415047825 */ /* 0x000fca00078e001a */
[----:B------:R0:W-:Y:S04]  /*25e0*/  ST.E desc[UR36][R4.64], R9 ;  /* 0x0000000904007985 */ /* 0x0001e8000c101924 */
[----:B------:R-:W2:Y:S01]  /*25f0*/  LD.E R13, desc[UR36][R6.64+0x4] ;  /* 0x00000424060d7980 */ /* 0x000ea2000c101900 */
[----:B------:R-:W1:Y:S01]  /*2600*/  MUFU.RCP R3, R52 ;  /* 0x0000003400037308 */ /* 0x000e620000001000 */
[----:B------:R-:W-:Y:S01]  /*2610*/  BSSY.RECONVERGENT B4, `(.L_x_47) ;  /* 0x000000d000047945 */ /* 0x000fe20003800200 */
[----:B-1----:R-:W-:-:S04]  /*2620*/  FFMA R0, -R52, R3, 1 ;  /* 0x3f80000034007423 */ /* 0x002fc80000000103 */
[----:B------:R-:W-:Y:S02]  /*2630*/  FFMA R0, R3, R0, R3 ;  /* 0x0000000003007223 */ /* 0x000fe40000000003 */
[----:B--2---:R-:W1:Y:S02]  /*2640*/  FCHK P0, R13, R52 ;  /* 0x000000340d007302 */ /* 0x004e640000000000 */
[----:B------:R-:W-:-:S04]  /*2650*/  FFMA R3, R0, R13, RZ ;  /* 0x0000000d00037223 */ /* 0x000fc800000000ff */
[----:B------:R-:W-:-:S04]  /*2660*/  FFMA R8, -R52, R3, R13 ;  /* 0x0000000334087223 */ /* 0x000fc8000000010d */
[----:B------:R-:W-:Y:S01]  /*2670*/  FFMA R3, R0, R8, R3 ;  /* 0x0000000800037223 */ /* 0x000fe20000000003 */
[----:B01----:R-:W-:Y:S06]  /*2680*/  @!P0 BRA `(.L_x_48) ;  /* 0x0000000000148947 */ /* 0x003fec0003800000 */
[----:B------:R-:W-:Y:S02]  /*2690*/  MOV R3, R13 ;  /* 0x0000000d00037202 */ /* 0x000fe40000000f00 */
[----:B------:R-:W-:Y:S02]  /*26a0*/  MOV R0, R52 ;  /* 0x0000003400007202 */ /* 0x000fe40000000f00 */
[----:B------:R-:W-:-:S07]  /*26b0*/  MOV R8, 0x26d0 ;  /* 0x000026d000087802 */ /* 0x000fce0000000f00 */
[----:B------:R-:W-:Y:S05]  /*26c0*/  CALL.REL.NOINC `($__internal_1_$__cuda_sm3x_div_rn_noftz_f32_slowpath) ;  /* 0x0000007c00387944 */ /* 0x000fea0003c00000 */
[----:B------:R-:W-:-:S07]  /*26d0*/  IMAD.MOV.U32 R3, RZ, RZ, R0 ;  /* 0x000000ffff037224 */ /* 0x000fce00078e0000 */
.L_x_48:
[----:B------:R-:W-:Y:S05]  /*26e0*/  BSYNC.RECONVERGENT B4 ;  /* 0x0000000000047941 */ /* 0x000fea0003800200 */
.L_x_47:
[----:B------:R0:W-:Y:S04]  /*26f0*/  ST.E desc[UR36][R6.64+0x4], R3 ;  /* 0x0000040306007985 */ /* 0x0001e8000c101924 */
        /* <DEDUP_REMOVED lines=16> */
.L_x_50:
[----:B------:R-:W-:Y:S05]  /*2800*/  BSYNC.RECONVERGENT B4 ;  /* 0x0000000000047941 */ /* 0x000fea0003800200 */
.L_x_49:
        /* <DEDUP_REMOVED lines=17> */
.L_x_52:
[----:B------:R-:W-:Y:S05]  /*2920*/  BSYNC.RECONVERGENT B4 ;  /* 0x0000000000047941 */ /* 0x000fea0003800200 */
.L_x_51:
        /* <DEDUP_REMOVED lines=17> */
.L_x_54:
[----:B------:R-:W-:Y:S05]  /*2a40*/  BSYNC.RECONVERGENT B4 ;  /* 0x0000000000047941 */ /* 0x000fea0003800200 */
.L_x_53:
        /* <DEDUP_REMOVED lines=17> */
.L_x_56:
[----:B------:R-:W-:Y:S05]  /*2b60*/  BSYNC.RECONVERGENT B4 ;  /* 0x0000000000047941 */ /* 0x000fea0003800200 */
.L_x_55:
        /* <DEDUP_REMOVED lines=17> */
.L_x_58:
[----:B------:R-:W-:Y:S05]  /*2c80*/  BSYNC.RECONVERGENT B4 ;  /* 0x0000000000047941 */ /* 0x000fea0003800200 */
.L_x_57:
        /* <DEDUP_REMOVED lines=16> */
.L_x_60:
[----:B------:R-:W-:Y:S05]  /*2d90*/  BSYNC.RECONVERGENT B4 ;  /* 0x0000000000047941 */ /* 0x000fea0003800200 */
.L_x_59:
[----:B------:R-:W-:Y:S01]  /*2da0*/  VIADD R5, R21, 0x7 ;  /* 0x0000000715057836 */ /* 0x000fe20000000000 */
[----:B------:R0:W-:Y:S01]  /*2db0*/  ST.E desc[UR36][R6.64+0x1c], R0 ;  /* 0x00001c0006007985 */ /* 0x0001e2000c101924 */
[----:B------:R-:W-:Y:S02]  /*2dc0*/  IADD3 R20, PT, PT, R20, 0x8, RZ ;  /* 0x0000000814147810 */ /* 0x000fe40007ffe0ff */
[----:B------:R-:W-:Y:S01]  /*2dd0*/  IMAD.WIDE.U32 R4, R5, 0x4, R26 ;  /* 0x0000000405047825 */ /* 0x000fe200078e001a */
[----:B------:R-:W-:Y:S02]  /*2de0*/  IADD3 R11, PT, PT, R11, 0x8, RZ ;  /* 0x000000080b0b7810 */ /* 0x000fe40007ffe0ff */
[----:B------:R-:W-:Y:S02]  /*2df0*/  ISETP.NE.AND P0, PT, R20, R15, PT ;  /* 0x0000000f1400720c */ /* 0x000fe40003f05270 */
[----:B------:R0:W-:Y:S11]  /*2e00*/  ST.E desc[UR36][R4.64], R0 ;  /* 0x0000000004007985 */ /* 0x0001f6000c101924 */
[----:B------:R-:W-:Y:S05]  /*2e10*/  @P0 BRA `(.L_x_61) ;  /* 0xfffffff400a00947 */ /* 0x000fea000383ffff */
.L_x_44:
[----:B------:R-:W-:Y:S05]  /*2e20*/  BSYNC.RECONVERGENT B2 ;  /* 0x0000000000027941 */ /* 0x000fea0003800200 */
.L_x_43:
[----:B------:R-:W-:-:S13]  /*2e30*/  LOP3.LUT P0, RZ, R35, 0x7, RZ, 0xc0, !PT ;  /* 0x0000000723ff7812 */ /* 0x000fda000780c0ff */
[----:B------:R-:W-:Y:S05]  /*2e40*/  @!P0 BRA `(.L_x_42) ;  /* 0x00000008007c8947 */ /* 0x000fea0003800000 */
[----:B0-----:R-:W-:Y:S01]  /*2e50*/  IMAD.MOV R4, RZ, RZ, -R29 ;  /* 0x000000ffff047224 */ /* 0x001fe200078e0a1d */
[----:B------:R-:W-:Y:S04]  /*2e60*/  BSSY.RECONVERGENT B2, `(.L_x_62) ;  /* 0x0000053000027945 */ /* 0x000fe80003800200 */
[----:B------:R-:W-:-:S04]  /*2e70*/  PRMT R4, R4, 0x7710, RZ ;  /* 0x0000771004047816 */ /* 0x000fc800000000ff */
[----:B------:R-:W-:-:S04]  /*2e80*/  IADD3 R4, PT, PT, R41, R4, RZ ;  /* 0x0000000429047210 */ /* 0x000fc80007ffe0ff */
[----:B------:R-:W-:-:S04]  /*2e90*/  LOP3.LUT R4, R4, 0x7, RZ, 0xc0, !PT ;  /* 0x0000000704047812 */ /* 0x000fc800078ec0ff */
[----:B------:R-:W-:-:S04]  /*2ea0*/  IADD3 R0, PT, PT, R4, -0x1, RZ ;  /* 0xffffffff04007810 */ /* 0x000fc80007ffe0ff */
[----:B------:R-:W-:-:S13]  /*2eb0*/  ISETP.GE.U32.AND P0, PT, R0, 0x3, PT ;  /* 0x000000030000780c */ /* 0x000fda0003f06070 */
[----:B------:R-:W-:Y:S05]  /*2ec0*/  @!P0 BRA `(.L_x_63) ;  /* 0x0000000400308947 */ /* 0x000fea0003800000 */
[----:B------:R-:W-:-:S04]  /*2ed0*/  IMAD.IADD R21, R54, 0x1, R11 ;  /* 0x0000000136157824 */ /* 0x000fc800078e020b */
        /* <DEDUP_REMOVED lines=12> */
[----:B------:R-:W-:Y:S02]  /*2fa0*/  MOV R0, R52 ;  /* 0x0000003400007202 */ /* 0x000fe40000000f00 */
[----:B------:R-:W-:-:S07]  /*2fb0*/  MOV R8, 0x2fd0 ;  /* 0x00002fd000087802 */ /* 0x000fce0000000f00 */
[----:B------:R-:W-:Y:S05]  /*2fc0*/  CALL.REL.NOINC `($__internal_1_$__cuda_sm3x_div_rn_noftz_f32_slowpath) ;  /* 0x0000007000f87944 */ /* 0x000fea0003c00000 */
[----:B------:R-:W-:-:S07]  /*2fd0*/  IMAD.MOV.U32 R3, RZ, RZ, R0 ;  /* 0x000000ffff037224 */ /* 0x000fce00078e0000 */
.L_x_65:
[----:B------:R-:W-:Y:S05]  /*2fe0*/  BSYNC.RECONVERGENT B4 ;  /* 0x0000000000047941 */ /* 0x000fea0003800200 */
.L_x_64:
[----:B------:R-:W-:Y:S01]  /*2ff0*/  IADD3 R7, PT, PT, -R39, R11, RZ ;  /* 0x0000000b27077210 */ /* 0x000fe20007ffe1ff */
[----:B------:R0:W-:Y:S04]  /*3000*/  ST.E desc[UR36][R20.64], R3 ;  /* 0x0000000314007985 */ /* 0x0001e8000c101924 */
[----:B------:R-:W-:-:S05]  /*3010*/  IMAD.WIDE R6, R7, 0x4, R26 ;  /* 0x0000000407067825 */ /* 0x000fca00078e021a */
        /* <DEDUP_REMOVED lines=11> */
[----:B------:R-:W-:Y:S01]  /*30d0*/  MOV R3, R9 ;  /* 0x0000000900037202 */ /* 0x000fe20000000f00 */
[----:B------:R-:W-:Y:S01]  /*30e0*/  IMAD.MOV.U32 R0, RZ, RZ, R52 ;  /* 0x000000ffff007224 */ /* 0x000fe200078e0034 */
[----:B------:R-:W-:-:S07]  /*30f0*/  MOV R8, 0x3110 ;  /* 0x0000311000087802 */ /* 0x000fce0000000f00 */
[----:B------:R-:W-:Y:S05]  /*3100*/  CALL.REL.NOINC `($__internal_1_$__cuda_sm3x_div_rn_noftz_f32_slowpath) ;  /* 0x0000007000a87944 */ /* 0x000fea0003c00000 */
[----:B------:R-:W-:-:S07]  /*3110*/  MOV R5, R0 ;  /* 0x0000000000057202 */ /* 0x000fce0000000f00 */
.L_x_67:
[----:B------:R-:W-:Y:S05]  /*3120*/  BSYNC.RECONVERGENT B4 ;  /* 0x0000000000047941 */ /* 0x000fea0003800200 */
.L_x_66:
        /* <DEDUP_REMOVED lines=17> */
.L_x_69:
[----:B------:R-:W-:Y:S05]  /*3240*/  BSYNC.RECONVERGENT B4 ;  /* 0x0000000000047941 */ /* 0x000fea0003800200 */
.L_x_68:
        /* <DEDUP_REMOVED lines=16> */
.L_x_71:
[----:B------:R-:W-:Y:S05]  /*3350*/  BSYNC.RECONVERGENT B4 ;  /* 0x0000000000047941 */ /* 0x000fea0003800200 */
.L_x_70:
[----:B------:R0:W-:Y:S01]  /*3360*/  ST.E desc[UR36][R20.64+0xc], R0 ;  /* 0x00000c0014007985 */ /* 0x0001e2000c101924 */
[----:B------:R-:W-:-:S03]  /*3370*/  IADD3 R11, PT, PT, R11, 0x4, RZ ;  /* 0x000000040b0b7810 */ /* 0x000fc60007ffe0ff */
[----:B------:R0:W-:Y:S04]  /*3380*/  ST.E desc[UR36][R6.64+0xc], R0 ;  /* 0x00000c0006007985 */ /* 0x0001e8000c101924 */
.L_x_63:
[----:B------:R-:W-:Y:S05]  /*3390*/  BSYNC.RECONVERGENT B2 ;  /* 0x0000000000027941 */ /* 0x000fea0003800200 */
.L_x_62:
[----:B------:R-:W-:-:S13]  /*33a0*/  LOP3.LUT P0, RZ, R4, 0x3, RZ, 0xc0, !PT ;  /* 0x0000000304ff7812 */ /* 0x000fda000780c0ff */
[----:B------:R-:W-:Y:S05]  /*33b0*/  @!P0 BRA `(.L_x_42) ;  /* 0x0000000400208947 */ /* 0x000fea0003800000 */
[----:B------:R-:W-:Y:S01]  /*33c0*/  IADD3 R15, PT, PT, RZ, -R28, RZ ;  /* 0x8000001cff0f7210 */ /* 0x000fe20007ffe0ff */
[----:B------:R-:W-:Y:S03]  /*33d0*/  BSSY.RECONVERGENT B2, `(.L_x_72) ;  /* 0x000002e000027945 */ /* 0x000fe60003800200 */
[----:B------:R-:W-:-:S05]  /*33e0*/  PRMT R15, R15, 0x7710, RZ ;  /* 0x000077100f0f7816 */ /* 0x000fca00000000ff */
[----:B------:R-:W-:-:S05]  /*33f0*/  IMAD.IADD R15, R42, 0x1, R15 ;  /* 0x000000012a0f7824 */ /* 0x000fca00078e020f */
[----:B0-----:R-:W-:-:S04]  /*3400*/  LOP3.LUT R0, R15, 0x3, RZ, 0xc0, !PT ;  /* 0x000000030f007812 */ /* 0x001fc800078ec0ff */
[----:B------:R-:W-:-:S13]  /*3410*/  ISETP.NE.AND P0, PT, R0, 0x1, PT ;  /* 0x000000010000780c */ /* 0x000fda0003f05270 */
[----:B------:R-:W-:Y:S05]  /*3420*/  @!P0 BRA `(.L_x_73) ;  /* 0x0000000000a08947 */ /* 0x000fea0003800000 */
[----:B------:R-:W-:-:S05]  /*3430*/  IADD3 R7, PT, PT, R54, R11, RZ ;  /* 0x0000000b36077210 */ /* 0x000fca0007ffe0ff */
        /* <DEDUP_REMOVED lines=11> */
[----:B------:R-:W-:Y:S01]  /*34f0*/  MOV R3, R5 ;  /* 0x0000000500037202 */ /* 0x000fe20000000f00 */
[----:B------:R-:W-:Y:S01]  /*3500*/  IMAD.MOV.U32 R0, RZ, RZ, R52 ;  /* 0x000000ffff007224 */ /* 0x000fe200078e0034 */
[----:B------:R-:W-:-:S07]  /*3510*/  MOV R8, 0x3530 ;  /* 0x0000353000087802 */ /* 0x000fce0000000f00 */
[----:B------:R-:W-:Y:S05]  /*3520*/  CALL.REL.NOINC `($__internal_1_$__cuda_sm3x_div_rn_noftz_f32_slowpath) ;  /* 0x0000006c00a07944 */ /* 0x000fea0003c00000 */
[----:B------:R-:W-:-:S07]  /*3530*/  MOV R3, R0 ;  /* 0x0000000000037202 */ /* 0x000fce0000000f00 */
.L_x_75:
[----:B------:R-:W-:Y:S05]  /*3540*/  BSYNC.RECONVERGENT B4 ;  /* 0x0000000000047941 */ /* 0x000fea0003800200 */
.L_x_74:
        /* <DEDUP_REMOVED lines=14> */
[----:B------:R-:W-:Y:S01]  /*3630*/  IMAD.MOV.U32 R3, RZ, RZ, R13 ;  /* 0x000000ffff037224 */ /* 0x000fe200078e000d */
[----:B------:R-:W-:Y:S02]  /*3640*/  MOV R0, R52 ;  /* 0x0000003400007202 */ /* 0x000fe40000000f00 */
[----:B------:R-:W-:-:S07]  /*3650*/  MOV R8, 0x3670 ;  /* 0x0000367000087802 */ /* 0x000fce0000000f00 */
[----:B------:R-:W-:Y:S05]  /*3660*/  CALL.REL.NOINC `($__internal_1_$__cuda_sm3x_div_rn_noftz_f32_slowpath) ;  /* 0x0000006c00507944 */ /* 0x000fea0003c00000 */
.L_x_77:
[----:B------:R-:W-:Y:S05]  /*3670*/  BSYNC.RECONVERGENT B4 ;  /* 0x0000000000047941 */ /* 0x000fea0003800200 */
.L_x_76:
[----:B------:R0:W-:Y:S01]  /*3680*/  ST.E desc[UR36][R6.64+0x4], R0 ;  /* 0x0000040006007985 */ /* 0x0001e2000c101924 */
[----:B------:R-:W-:-:S03]  /*3690*/  IADD3 R11, PT, PT, R11, 0x2, RZ ;  /* 0x000000020b0b7810 */ /* 0x000fc60007ffe0ff */
[----:B------:R0:W-:Y:S04]  /*36a0*/  ST.E desc[UR36][R4.64+0x4], R0 ;  /* 0x0000040004007985 */ /* 0x0001e8000c101924 */
.L_x_73:
[----:B------:R-:W-:Y:S05]  /*36b0*/  BSYNC.RECONVERGENT B2 ;  /* 0x0000000000027941 */ /* 0x000fea0003800200 */
.L_x_72:
[----:B------:R-:W-:-:S04]  /*36c0*/  LOP3.LUT R15, R15, 0x1, RZ, 0xc0, !PT ;  /* 0x000000010f0f7812 */ /* 0x000fc800078ec0ff */
[----:B------:R-:W-:-:S13]  /*36d0*/  ISETP.NE.U32.AND P0, PT, R15, 0x1, PT ;  /* 0x000000010f00780c */ /* 0x000fda0003f05070 */
[----:B------:R-:W-:Y:S05]  /*36e0*/  @P0 BRA `(.L_x_42) ;  /* 0x0000000000540947 */ /* 0x000fea0003800000 */
        /* <DEDUP_REMOVED lines=16> */
.L_x_79:
[----:B------:R-:W-:Y:S05]  /*37f0*/  BSYNC.RECONVERGENT B2 ;  /* 0x0000000000027941 */ /* 0x000fea0003800200 */
.L_x_78:
[----:B------:R-:W-:Y:S01]  /*3800*/  IMAD.IADD R7, R11, 0x1, -R39 ;  /* 0x000000010b077824 */ /* 0x000fe200078e0a27 */
[----:B------:R1:W-:Y:S03]  /*3810*/  ST.E desc[UR36][R4.64], R0 ;  /* 0x0000000004007985 */ /* 0x0003e6000c101924 */
[----:B------:R-:W-:-:S05]  /*3820*/  IMAD.WIDE R6, R7, 0x4, R26 ;  /* 0x0000000407067825 */ /* 0x000fca00078e021a */
[----:B------:R1:W-:Y:S02]  /*3830*/  ST.E desc[UR36][R6.64], R0 ;  /* 0x0000000006007985 */ /* 0x0003e4000c101924 */
.L_x_42:
[----:B------:R-:W-:Y:S05]  /*3840*/  BSYNC.RECONVERGENT B3 ;  /* 0x0000000000037941 */ /* 0x000fea0003800200 */
.L_x_41:
[----:B------:R-:W2:Y:S01]  /*3850*/  LDC R52, c[0x0][0x390] ;  /* 0x0000e400ff347b82 */ /* 0x000ea20000000800 */
[----:B01----:R-:W-:Y:S01]  /*3860*/  MOV R6, 0x0 ;  /* 0x0000000000067802 */ /* 0x003fe20000000f00 */
[----:B------:R-:W-:Y:S01]  /*3870*/  IMAD.U32 R4, RZ, RZ, UR38 ;  /* 0x00000026ff047e24 */ /* 0x000fe2000f8e00ff */
[----:B------:R-:W-:Y:S02]  /*3880*/  MOV R8, UR38 ;  /* 0x0000002600087c02 */ /* 0x000fe40008000f00 */
[----:B------:R-:W-:Y:S02]  /*3890*/  MOV R9, UR39 ;  /* 0x0000002700097c02 */ /* 0x000fe40008000f00 */
[----:B------:R-:W-:Y:S01]  /*38a0*/  MOV R5, UR39 ;  /* 0x0000002700057c02 */ /* 0x000fe20008000f00 */
[----:B------:R-:W0:Y:S01]  /*38b0*/  LDC.64 R6, c[0x4][R6] ;  /* 0x0100000006067b82 */ /* 0x000e220000000a00 */
[----:B------:R-:W-:Y:S02]  /*38c0*/  MOV R4, R8 ;  /* 0x0000000800047202 */ /* 0x000fe40000000f00 */
[----:B--2---:R-:W-:-:S04]  /*38d0*/  ISETP.GE.AND P0, PT, R52, 0x1, PT ;  /* 0x000000013400780c */ /* 0x004fc80003f06270 */
[----:B------:R-:W-:-:S09]  /*38e0*/  P2R R0, PR, RZ, 0x1 ;  /* 0x00000001ff007803 */ /* 0x000fd20000000000 */
[----:B------:R-:W-:-:S07]  /*38f0*/  LEPC R20, `(.L_x_80) ;  /* 0x000000001014794e */ /* 0x000fce0000000000 */
[----:B0-----:R-:W-:Y:S05]  /*3900*/  CALL.ABS.NOINC R6 ;  /* 0x0000000006007343 */ /* 0x001fea0003c00000 */
.L_x_80:
[----:B------:R-:W-:-:S13]  /*3910*/  ISETP.GE.AND P6, PT, R52, 0x1, PT ;  /* 0x000000013400780c */ /* 0x000fda0003fc6270 */
[----:B------:R-:W-:Y:S05]  /*3920*/  @!P6 BRA `(.L_x_81) ;  /* 0x000000080088e947 */ /* 0x000fea0003800000 */
[----:B------:R-:W-:Y:S01]  /*3930*/  UISETP.GE.U32.AND UP0, UPT, UR47, 0x7, UPT ;  /* 0x000000072f00788c */ /* 0x000fe2000bf06070 */
[----:B------:R-:W-:-:S08]  /*3940*/  IMAD.MOV.U32 R0, RZ, RZ, RZ ;  /* 0x000000ffff007224 */ /* 0x000fd000078e00ff */
[----:B------:R-:W-:Y:S05]  /*3950*/  BRA.U !UP0, `(.L_x_82) ;  /* 0x00000005083c7547 */ /* 0x000fea000b800000 */
[----:B------:R-:W-:Y:S01]  /*3960*/  HFMA2 R0, -RZ, RZ, 0, 0 ;  /* 0x00000000ff007431 */ /* 0x000fe200000001ff */
[----:B------:R-:W-:Y:S06]  /*3970*/  BSSY.RECONVERGENT B0, `(.L_x_83) ;  /* 0x000004c000007945 */ /* 0x000fec0003800200 */
.L_x_84:
[----:B------:R-:W-:-:S13]  /*3980*/  ISETP.GE.U32.AND P1, PT, R0, R39, PT ;  /* 0x000000270000720c */ /* 0x000fda0003f26070 */
[----:B------:R-:W-:Y:S01]  /*3990*/  @P1 IADD3 R11, PT, PT, -R39, R0, RZ ;  /* 0x00000000270b1210 */ /* 0x000fe20007ffe1ff */
[----:B------:R-:W2:Y:S04]  /*39a0*/  @P1 LDL R3, [R2] ;  /* 0x0000000002031983 */ /* 0x000ea80000100800 */
[----:B------:R-:W-:-:S06]  /*39b0*/  @P1 IMAD.WIDE.U32 R10, R11, 0x4, R26 ;  /* 0x000000040b0a1825 */ /* 0x000fcc00078e001a */
[----:B------:R-:W2:Y:S01]  /*39c0*/  @P1 LD.E R10, desc[UR36][R10.64] ;  /* 0x000000240a0a1980 */ /* 0x000ea2000c101900 */
[----:B------:R-:W-:-:S05]  /*39d0*/  VIADD R6, R0, 0x1 ;  /* 0x0000000100067836 */ /* 0x000fca0000000000 */
[----:B------:R-:W-:-:S13]  /*39e0*/  ISETP.GE.U32.AND P0, PT, R6, R39, PT ;  /* 0x000000270600720c */ /* 0x000fda0003f06070 */
[----:B------:R-:W-:Y:S01]  /*39f0*/  @P0 IADD3 R9, PT, PT, -R39, R6, RZ ;  /* 0x0000000627090210 */ /* 0x000fe20007ffe1ff */
[----:B------:R-:W-:-:S04]  /*3a00*/  IMAD.WIDE.U32 R6, R0, 0x4, R4 ;  /* 0x0000000400067825 */ /* 0x000fc800078e0004 */
[----:B------:R-:W-:-:S04]  /*3a10*/  @P0 IMAD.WIDE.U32 R8, R9, 0x4, R26 ;  /* 0x0000000409080825 */ /* 0x000fc800078e001a */
[----:B--2---:R-:W-:-:S05]  /*3a20*/  @P1 FMUL R3, R3, -R10 ;  /* 0x8000000a03031220 */ /* 0x004fca0000400000 */
[----:B------:R0:W-:Y:S04]  /*3a30*/  @P1 ST.E desc[UR36][R6.64], R3 ;  /* 0x0000000306001985 */ /* 0x0001e8000c101924 */
[----:B------:R-:W-:Y:S04]  /*3a40*/  @!P1 ST.E desc[UR36][R6.64], RZ ;  /* 0x000000ff06009985 */ /* 0x000fe8000c101924 */
[----:B------:R-:W2:Y:S04]  /*3a50*/  @P0 LD.E R9, desc[UR36][R8.64] ;  /* 0x0000002408090980 */ /* 0x000ea8000c101900 */
[----:B------:R-:W2:Y:S01]  /*3a60*/  @P0 LDL R12, [R2] ;  /* 0x00000000020c0983 */ /* 0x000ea20000100800 */
[----:B------:R-:W-:-:S04]  /*3a70*/  IADD3 R10, PT, PT, R0, 0x2, RZ ;  /* 0x00000002000a7810 */ /* 0x000fc80007ffe0ff */
[----:B------:R-:W-:-:S13]  /*3a80*/  ISETP.GE.U32.AND P1, PT, R10, R39, PT ;  /* 0x000000270a00720c */ /* 0x000fda0003f26070 */
[----:B------:R-:W-:-:S04]  /*3a90*/  @P1 IMAD.IADD R11, R10, 0x1, -R39 ;  /* 0x000000010a0b1824 */ /* 0x000fc800078e0a27 */
[----:B------:R-:W-:-:S04]  /*3aa0*/  @P1 IMAD.WIDE.U32 R10, R11, 0x4, R26 ;  /* 0x000000040b0a1825 */ /* 0x000fc800078e001a */
[----:B--2---:R-:W-:-:S05]  /*3ab0*/  @P0 FMUL R13, R12, -R9 ;  /* 0x800000090c0d0220 */ /* 0x004fca0000400000 */
[----:B------:R1:W-:Y:S04]  /*3ac0*/  @P0 ST.E desc[UR36][R6.64+0x4], R13 ;  /* 0x0000040d06000985 */ /* 0x0003e8000c101924 */
[----:B------:R-:W-:Y:S04]  /*3ad0*/  @!P0 ST.E desc[UR36][R6.64+0x4], RZ ;  /* 0x000004ff06008985 */ /* 0x000fe8000c101924 */
[----:B------:R-:W2:Y:S04]  /*3ae0*/  @P1 LD.E R10, desc[UR36][R10.64] ;  /* 0x000000240a0a1980 */ /* 0x000ea8000c101900 */
[----:B0-----:R-:W2:Y:S01]  /*3af0*/  @P1 LDL R3, [R2] ;  /* 0x0000000002031983 */ /* 0x001ea20000100800 */
[----:B------:R-:W-:-:S04]  /*3b00*/  IADD3 R8, PT, PT, R0, 0x3, RZ ;  /* 0x0000000300087810 */ /* 0x000fc80007ffe0ff */
[----:B------:R-:W-:-:S13]  /*3b10*/  ISETP.GE.U32.AND P0, PT, R8, R39, PT ;  /* 0x000000270800720c */ /* 0x000fda0003f06070 */
[----:B------:R-:W-:-:S05]  /*3b20*/  @P0 IADD3 R9, PT, PT, -R39, R8, RZ ;  /* 0x0000000827090210 */ /* 0x000fca0007ffe1ff */
[----:B------:R-:W-:-:S04]  /*3b30*/  @P0 IMAD.WIDE.U32 R8, R9, 0x4, R26 ;  /* 0x0000000409080825 */ /* 0x000fc800078e001a */
[----:B--2---:R-:W-:-:S05]  /*3b40*/  @P1 FMUL R3, R3, -R10 ;  /* 0x8000000a03031220 */ /* 0x004fca0000400000 */
[----:B------:R0:W-:Y:S04]  /*3b50*/  @P1 ST.E desc[UR36][R6.64+0x8], R3 ;  /* 0x0000080306001985 */ /* 0x0001e8000c101924 */
[----:B------:R-:W-:Y:S04]  /*3b60*/  @!P1 ST.E desc[UR36][R6.64+0x8], RZ ;  /* 0x000008ff06009985 */ /* 0x000fe8000c101924 */
[----:B------:R-:W1:Y:S04]  /*3b70*/  @P0 LD.E R9, desc[UR36][R8.64] ;  /* 0x0000002408090980 */ /* 0x000e68000c101900 */
[----:B------:R-:W1:Y:S01]  /*3b80*/  @P0 LDL R12, [R2] ;  /* 0x00000000020c0983 */ /* 0x000e620000100800 */
[----:B------:R-:W-:-:S05]  /*3b90*/  VIADD R10, R0, 0x4 ;  /* 0x00000004000a7836 */ /* 0x000fca0000000000 */
[----:B------:R-:W-:-:S13]  /*3ba0*/  ISETP.GE.U32.AND P1, PT, R10, R39, PT ;  /* 0x000000270a00720c */ /* 0x000fda0003f26070 */
[----:B------:R-:W-:-:S05]  /*3bb0*/  @P1 IADD3 R11, PT, PT, -R39, R10, RZ ;  /* 0x0000000a270b1210 */ /* 0x000fca0007ffe1ff */
[----:B------:R-:W-:-:S04]  /*3bc0*/  @P1 IMAD.WIDE.U32 R10, R11, 0x4, R26 ;  /* 0x000000040b0a1825 */ /* 0x000fc800078e001a */
[----:B-1----:R-:W-:-:S05]  /*3bd0*/  @P0 FMUL R13, R12, -R9 ;  /* 0x800000090c0d0220 */ /* 0x002fca0000400000 */
[----:B------:R1:W-:Y:S04]  /*3be0*/  @P0 ST.E desc[UR36][R6.64+0xc], R13 ;  /* 0x00000c0d06000985 */ /* 0x0003e8000c101924 */
[----:B------:R-:W-:Y:S04]  /*3bf0*/  @!P0 ST.E desc[UR36][R6.64+0xc], RZ ;  /* 0x00000cff06008985 */ /* 0x000fe8000c101924 */
[----:B------:R-:W2:Y:S04]  /*3c00*/  @P1 LD.E R10, desc[UR36][R10.64] ;  /* 0x000000240a0a1980 */ /* 0x000ea8000c101900 */
[----:B0-----:R-:W2:Y:S01]  /*3c10*/  @P1 LDL R3, [R2] ;  /* 0x0000000002031983 */ /* 0x001ea20000100800 */
[----:B------:R-:W-:-:S04]  /*3c20*/  IADD3 R8, PT, PT, R0, 0x5, RZ ;  /* 0x0000000500087810 */ /* 0x000fc80007ffe0ff */
[----:B------:R-:W-:-:S13]  /*3c30*/  ISETP.GE.U32.AND P0, PT, R8, R39, PT ;  /* 0x000000270800720c */ /* 0x000fda0003f06070 */
[----:B------:R-:W-:-:S04]  /*3c40*/  @P0 IMAD.IADD R9, R8, 0x1, -R39 ;  /* 0x0000000108090824 */ /* 0x000fc800078e0a27 */
[----:B------:R-:W-:-:S04]  /*3c50*/  @P0 IMAD.WIDE.U32 R8, R9, 0x4, R26 ;  /* 0x0000000409080825 */ /* 0x000fc800078e001a */
[----:B--2---:R-:W-:-:S05]  /*3c60*/  @P1 FMUL R3, R3, -R10 ;  /* 0x8000000a03031220 */ /* 0x004fca0000400000 */
[----:B------:R0:W-:Y:S04]  /*3c70*/  @P1 ST.E desc[UR36][R6.64+0x10], R3 ;  /* 0x0000100306001985 */ /* 0x0001e8000c101924 */
[----:B------:R2:W-:Y:S04]  /*3c80*/  @!P1 ST.E desc[UR36][R6.64+0x10], RZ ;  /* 0x000010ff06009985 */ /* 0x0005e8000c101924 */
[----:B------:R-:W1:Y:S04]  /*3c90*/  @P0 LD.E R9, desc[UR36][R8.64] ;  /* 0x0000002408090980 */ /* 0x000e68000c101900 */
[----:B------:R-:W1:Y:S01]  /*3ca0*/  @P0 LDL R12, [R2] ;  /* 0x00000000020c0983 */ /* 0x000e620000100800 */
[----:B------:R-:W-:-:S04]  /*3cb0*/  IADD3 R10, PT, PT, R0, 0x6, RZ ;  /* 0x00000006000a7810 */ /* 0x000fc80007ffe0ff */
[----:B------:R-:W-:-:S13]  /*3cc0*/  ISETP.GE.U32.AND P1, PT, R10, R39, PT ;  /* 0x000000270a00720c */ /* 0x000fda0003f26070 */
[----:B------:R-:W-:-:S05]  /*3cd0*/  @P1 IADD3 R11, PT, PT, -R39, R10, RZ ;  /* 0x0000000a270b1210 */ /* 0x000fca0007ffe1ff */
[----:B------:R-:W-:-:S04]  /*3ce0*/  @P1 IMAD.WIDE.U32 R10, R11, 0x4, R26 ;  /* 0x000000040b0a1825 */ /* 0x000fc800078e001a */
[----:B-1----:R-:W-:-:S05]  /*3cf0*/  @P0 FMUL R13, R12, -R9 ;  /* 0x800000090c0d0220 */ /* 0x002fca0000400000 */
[----:B------:R2:W-:Y:S04]  /*3d00*/  @P0 ST.E desc[UR36][R6.64+0x14], R13 ;  /* 0x0000140d06000985 */ /* 0x0005e8000c101924 */
[----:B------:R2:W-:Y:S04]  /*3d10*/  @!P0 ST.E desc[UR36][R6.64+0x14], RZ ;  /* 0x000014ff06008985 */ /* 0x0005e8000c101924 */
[----:B------:R-:W3:Y:S04]  /*3d20*/  @P1 LD.E R10, desc[UR36][R10.64] ;  /* 0x000000240a0a1980 */ /* 0x000ee8000c101900 */
[----:B0-----:R-:W3:Y:S01]  /*3d30*/  @P1 LDL R3, [R2] ;  /* 0x0000000002031983 */ /* 0x001ee20000100800 */
[----:B------:R-:W-:-:S05]  /*3d40*/  VIADD R8, R0, 0x7 ;  /* 0x0000000700087836 */ /* 0x000fca0000000000 */
[----:B------:R-:W-:-:S13]  /*3d50*/  ISETP.GE.U32.AND P0, PT, R8, R39, PT ;  /* 0x000000270800720c */ /* 0x000fda0003f06070 */
[----:B------:R-:W-:-:S05]  /*3d60*/  @P0 IADD3 R9, PT, PT, -R39, R8, RZ ;  /* 0x0000000827090210 */ /* 0x000fca0007ffe1ff */
[----:B------:R-:W-:-:S04]  /*3d70*/  @P0 IMAD.WIDE.U32 R8, R9, 0x4, R26 ;  /* 0x0000000409080825 */ /* 0x000fc800078e001a */
[----:B---3--:R-:W-:-:S05]  /*3d80*/  @P1 FMUL R3, R3, -R10 ;  /* 0x8000000a03031220 */ /* 0x008fca0000400000 */
[----:B------:R2:W-:Y:S04]  /*3d90*/  @P1 ST.E desc[UR36][R6.64+0x18], R3 ;  /* 0x0000180306001985 */ /* 0x0005e8000c101924 */
[----:B------:R2:W-:Y:S04]  /*3da0*/  @!P1 ST.E desc[UR36][R6.64+0x18], RZ ;  /* 0x000018ff06009985 */ /* 0x0005e8000c101924 */
[----:B------:R-:W3:Y:S04]  /*3db0*/  @P0 LD.E R9, desc[UR36][R8.64] ;  /* 0x0000002408090980 */ /* 0x000ee8000c101900 */
[----:B------:R-:W3:Y:S01]  /*3dc0*/  @P0 LDL R12, [R2] ;  /* 0x00000000020c0983 */ /* 0x000ee20000100800 */
[----:B------:R-:W-:Y:S01]  /*3dd0*/  IADD3 R0, PT, PT, R0, 0x8, RZ ;  /* 0x0000000800007810 */ /* 0x000fe20007ffe0ff */
[----:B---3--:R-:W-:-:S05]  /*3de0*/  @P0 FMUL R11, R12, -R9 ;  /* 0x800000090c0b0220 */ /* 0x008fca0000400000 */
[----:B------:R2:W-:Y:S04]  /*3df0*/  @P0 ST.E desc[UR36][R6.64+0x1c], R11 ;  /* 0x00001c0b06000985 */ /* 0x0005e8000c101924 */
[----:B------:R2:W-:Y:S01]  /*3e00*/  @!P0 ST.E desc[UR36][R6.64+0x1c], RZ ;  /* 0x00001cff06008985 */ /* 0x0005e2000c101924 */
[----:B------:R-:W-:-:S13]  /*3e10*/  ISETP.NE.AND P0, PT, R0, UR53, PT ;  /* 0x0000003500007c0c */ /* 0x000fda000bf05270 */
[----:B--2---:R-:W-:Y:S05]  /*3e20*/  @P0 BRA `(.L_x_84) ;  /* 0xfffffff800d40947 */ /* 0x004fea000383ffff */
[----:B------:R-:W-:Y:S05]  /*3e30*/  BSYNC.RECONVERGENT B0 ;  /* 0x0000000000007941 */ /* 0x000fea0003800200 */
.L_x_83:
[----:B------:R-:W-:-:S07]  /*3e40*/  IMAD.U32 R0, RZ, RZ, UR53 ;  /* 0x00000035ff007e24 */ /* 0x000fce000f8e00ff */
.L_x_82:
[----:B------:R-:W-:Y:S01]  /*3e50*/  UISETP.NE.AND UP0, UPT, UR49, URZ, UPT ;  /* 0x000000ff3100728c */ /* 0x000fe2000bf05270 */
[----:B------:R-:W-:Y:S08]  /*3e60*/  BSSY.RECONVERGENT B0, `(.L_x_81) ;  /* 0x000004e000007945 */ /* 0x000ff00003800200 */
[----:B------:R-:W-:Y:S05]  /*3e70*/  BRA.U !UP0, `(.L_x_85) ;  /* 0x0000000508307547 */ /* 0x000fea000b800000 */
[----:B------:R-:W-:Y:S02]  /*3e80*/  UISETP.GE.U32.AND UP0, UPT, UR54, 0x3, UPT ;  /* 0x000000033600788c */ /* 0x000fe4000bf06070 */
[----:B------:R-:W-:-:S07]  /*3e90*/  UISETP.NE.AND UP1, UPT, UR50, URZ, UPT ;  /* 0x000000ff3200728c */ /* 0x000fce000bf25270 */
[----:B------:R-:W-:Y:S05]  /*3ea0*/  BRA.U !UP0, `(.L_x_86) ;  /* 0x0000000108947547 */ /* 0x000fea000b800000 */
[----:B------:R-:W-:-:S13]  /*3eb0*/  ISETP.GE.U32.AND P1, PT, R0, R39, PT ;  /* 0x000000270000720c */ /* 0x000fda0003f26070 */
[----:B------:R-:W-:Y:S01]  /*3ec0*/  @P1 IADD3 R11, PT, PT, -R39, R0, RZ ;  /* 0x00000000270b1210 */ /* 0x000fe20007ffe1ff */
[----:B------:R-:W2:Y:S04]  /*3ed0*/  @P1 LDL R3, [R2] ;  /* 0x0000000002031983 */ /* 0x000ea80000100800 */
[----:B------:R-:W-:-:S06]  /*3ee0*/  @P1 IMAD.WIDE.U32 R10, R11, 0x4, R26 ;  /* 0x000000040b0a1825 */ /* 0x000fcc00078e001a */
[----:B------:R-:W2:Y:S01]  /*3ef0*/  @P1 LD.E R10, desc[UR36][R10.64] ;  /* 0x000000240a0a1980 */ /* 0x000ea2000c101900 */
[----:B------:R-:W-:-:S04]  /*3f00*/  IADD3 R6, PT, PT, R0, 0x1, RZ ;  /* 0x0000000100067810 */ /* 0x000fc80007ffe0ff */
[----:B------:R-:W-:-:S13]  /*3f10*/  ISETP.GE.U32.AND P0, PT, R6, R39, PT ;  /* 0x000000270600720c */ /* 0x000fda0003f06070 */
[----:B------:R-:W-:Y:S02]  /*3f20*/  @P0 IMAD.IADD R9, R6, 0x1, -R39 ;  /* 0x0000000106090824 */ /* 0x000fe400078e0a27 */
[----:B------:R-:W-:-:S04]  /*3f30*/  IMAD.WIDE.U32 R6, R0, 0x4, R4 ;  /* 0x0000000400067825 */ /* 0x000fc800078e0004 */
[----:B------:R-:W-:-:S04]  /*3f40*/  @P0 IMAD.WIDE.U32 R8, R9, 0x4, R26 ;  /* 0x0000000409080825 */ /* 0x000fc800078e001a */
[----:B--2---:R-:W-:-:S05]  /*3f50*/  @P1 FMUL R3, R3, -R10 ;  /* 0x8000000a03031220 */ /* 0x004fca0000400000 */
[----:B------:R0:W-:Y:S04]  /*3f60*/  @P1 ST.E desc[UR36][R6.64], R3 ;  /* 0x0000000306001985 */ /* 0x0001e8000c101924 */
[----:B------:R1:W-:Y:S04]  /*3f70*/  @!P1 ST.E desc[UR36][R6.64], RZ ;  /* 0x000000ff06009985 */ /* 0x0003e8000c101924 */
[----:B------:R-:W2:Y:S04]  /*3f80*/  @P0 LD.E R9, desc[UR36][R8.64] ;  /* 0x0000002408090980 */ /* 0x000ea8000c101900 */
[----:B------:R-:W2:Y:S01]  /*3f90*/  @P0 LDL R12, [R2] ;  /* 0x00000000020c0983 */ /* 0x000ea20000100800 */
[----:B------:R-:W-:-:S04]  /*3fa0*/  IADD3 R10, PT, PT, R0, 0x2, RZ ;  /* 0x00000002000a7810 */ /* 0x000fc80007ffe0ff */
[----:B------:R-:W-:-:S13]  /*3fb0*/  ISETP.GE.U32.AND P1, PT, R10, R39, PT ;  /* 0x000000270a00720c */ /* 0x000fda0003f26070 */
[----:B------:R-:W-:-:S05]  /*3fc0*/  @P1 IADD3 R11, PT, PT, -R39, R10, RZ ;  /* 0x0000000a270b1210 */ /* 0x000fca0007ffe1ff */
[----:B------:R-:W-:-:S04]  /*3fd0*/  @P1 IMAD.WIDE.U32 R10, R11, 0x4, R26 ;  /* 0x000000040b0a1825 */ /* 0x000fc800078e001a */
[----:B--2---:R-:W-:-:S05]  /*3fe0*/  @P0 FMUL R13, R12, -R9 ;  /* 0x800000090c0d0220 */ /* 0x004fca0000400000 */
[----:B------:R1:W-:Y:S04]  /*3ff0*/  @P0 ST.E desc[UR36][R6.64+0x4], R13 ;  /* 0x0000040d06000985 */ /* 0x0003e8000c101924 */
[----:B------:R1:W-:Y:S04]  /*4000*/  @!P0 ST.E desc[UR36][R6.64+0x4], RZ ;  /* 0x000004ff06008985 */ /* 0x0003e8000c101924 */
[----:B------:R-:W2:Y:S04]  /*4010*/  @P1 LD.E R10, desc[UR36][R10.64] ;  /* 0x000000240a0a1980 */ /* 0x000ea8000c101900 */
[----:B0-----:R-:W2:Y:S01]  /*4020*/  @P1 LDL R3, [R2] ;  /* 0x0000000002031983 */ /* 0x001ea20000100800 */
[----:B------:R-:W-:-:S05]  /*4030*/  VIADD R8, R0, 0x3 ;  /* 0x0000000300087836 */ /* 0x000fca0000000000 */
[----:B------:R-:W-:-:S13]  /*4040*/  ISETP.GE.U32.AND P0, PT, R8, R39, PT ;  /* 0x000000270800720c */ /* 0x000fda0003f06070 */
[----:B------:R-:W-:-:S05]  /*4050*/  @P0 IADD3 R9, PT, PT, -R39, R8, RZ ;  /* 0x0000000827090210 */ /* 0x000fca0007ffe1ff */
[----:B------:R-:W-:-:S04]  /*4060*/  @P0 IMAD.WIDE.U32 R8, R9, 0x4, R26 ;  /* 0x0000000409080825 */ /* 0x000fc800078e001a */
[----:B--2---:R-:W-:-:S05]  /*4070*/  @P1 FMUL R3, R3, -R10 ;  /* 0x8000000a03031220 */ /* 0x004fca0000400000 */
[----:B------:R1:W-:Y:S04]  /*4080*/  @P1 ST.E desc[UR36][R6.64+0x8], R3 ;  /* 0x0000080306001985 */ /* 0x0003e8000c101924 */
[----:B------:R1:W-:Y:S04]  /*4090*/  @!P1 ST.E desc[UR36][R6.64+0x8], RZ ;  /* 0x000008ff06009985 */ /* 0x0003e8000c101924 */
[----:B------:R-:W2:Y:S04]  /*40a0*/  @P0 LD.E R9, desc[UR36][R8.64] ;  /* 0x0000002408090980 */ /* 0x000ea8000c101900 */
[----:B------:R-:W2:Y:S01]  /*40b0*/  @P0 LDL R12, [R2] ;  /* 0x00000000020c0983 */ /* 0x000ea20000100800 */
[----:B------:R-:W-:Y:S01]  /*40c0*/  IADD3 R0, PT, PT, R0, 0x4, RZ ;  /* 0x0000000400007810 */ /* 0x000fe20007ffe0ff */
[----:B--2---:R-:W-:-:S05]  /*40d0*/  @P0 FMUL R11, R12, -R9 ;  /* 0x800000090c0b0220 */ /* 0x004fca0000400000 */
[----:B------:R1:W-:Y:S04]  /*40e0*/  @P0 ST.E desc[UR36][R6.64+0xc], R11 ;  /* 0x00000c0b06000985 */ /* 0x0003e8000c101924 */
[----:B------:R1:W-:Y:S02]  /*40f0*/  @!P0 ST.E desc[UR36][R6.64+0xc], RZ ;  /* 0x00000cff06008985 */ /* 0x0003e4000c101924 */
.L_x_86:
[----:B------:R-:W-:Y:S05]  /*4100*/  BRA.U !UP1, `(.L_x_85) ;  /* 0x00000001098c7547 */ /* 0x000fea000b800000 */
[----:B------:R-:W-:Y:S02]  /*4110*/  UISETP.NE.AND UP0, UPT, UR55, URZ, UPT ;  /* 0x000000ff3700728c */ /* 0x000fe4000bf05270 */
[----:B------:R-:W-:-:S07]  /*4120*/  UISETP.NE.AND UP1, UPT, UR44, URZ, UPT ;  /* 0x000000ff2c00728c */ /* 0x000fce000bf25270 */
[----:B------:R-:W-:Y:S05]  /*4130*/  BRA.U !UP0, `(.L_x_87) ;  /* 0x00000001084c7547 */ /* 0x000fea000b800000 */
[----:B------:R-:W-:-:S13]  /*4140*/  ISETP.GE.U32.AND P1, PT, R0, R39, PT ;  /* 0x000000270000720c */ /* 0x000fda0003f26070 */
[----:B-1----:R-:W-:Y:S01]  /*4150*/  @P1 IMAD.IADD R11, R0, 0x1, -R39 ;  /* 0x00000001000b1824 */ /* 0x002fe200078e0a27 */
[----:B------:R-:W2:Y:S03]  /*4160*/  @P1 LDL R3, [R2] ;  /* 0x0000000002031983 */ /* 0x000ea60000100800 */
[----:B------:R-:W-:-:S06]  /*4170*/  @P1 IMAD.WIDE.U32 R10, R11, 0x4, R26 ;  /* 0x000000040b0a1825 */ /* 0x000fcc00078e001a */
[----:B------:R-:W2:Y:S01]  /*4180*/  @P1 LD.E R10, desc[UR36][R10.64] ;  /* 0x000000240a0a1980 */ /* 0x000ea2000c101900 */
[----:B------:R-:W-:-:S04]  /*4190*/  IADD3 R6, PT, PT, R0, 0x1, RZ ;  /* 0x0000000100067810 */ /* 0x000fc80007ffe0ff */
[----:B------:R-:W-:-:S13]  /*41a0*/  ISETP.GE.U32.AND P0, PT, R6, R39, PT ;  /* 0x000000270600720c */ /* 0x000fda0003f06070 */
[----:B------:R-:W-:Y:S01]  /*41b0*/  @P0 IADD3 R9, PT, PT, -R39, R6, RZ ;  /* 0x0000000627090210 */ /* 0x000fe20007ffe1ff */
[----:B------:R-:W-:-:S04]  /*41c0*/  IMAD.WIDE.U32 R6, R0, 0x4, R4 ;  /* 0x0000000400067825 */ /* 0x000fc800078e0004 */
[----:B------:R-:W-:-:S04]  /*41d0*/  @P0 IMAD.WIDE.U32 R8, R9, 0x4, R26 ;  /* 0x0000000409080825 */ /* 0x000fc800078e001a */
[----:B--2---:R-:W-:-:S05]  /*41e0*/  @P1 FMUL R3, R3, -R10 ;  /* 0x8000000a03031220 */ /* 0x004fca0000400000 */
[----:B------:R0:W-:Y:S04]  /*41f0*/  @P1 ST.E desc[UR36][R6.64], R3 ;  /* 0x0000000306001985 */ /* 0x0001e8000c101924 */
[----:B------:R0:W-:Y:S04]  /*4200*/  @!P1 ST.E desc[UR36][R6.64], RZ ;  /* 0x000000ff06009985 */ /* 0x0001e8000c101924 */
[----:B------:R-:W2:Y:S04]  /*4210*/  @P0 LD.E R9, desc[UR36][R8.64] ;  /* 0x0000002408090980 */ /* 0x000ea8000c101900 */
[----:B------:R-:W2:Y:S01]  /*4220*/  @P0 LDL R12, [R2] ;  /* 0x00000000020c0983 */ /* 0x000ea20000100800 */
[----:B------:R-:W-:-:S02]  /*4230*/  VIADD R0, R0, 0x2 ;  /* 0x0000000200007836 */ /* 0x000fc40000000000 */
[----:B--2---:R-:W-:-:S05]  /*4240*/  @P0 FMUL R11, R12, -R9 ;  /* 0x800000090c0b0220 */ /* 0x004fca0000400000 */
[----:B------:R0:W-:Y:S04]  /*4250*/  @P0 ST.E desc[UR36][R6.64+0x4], R11 ;  /* 0x0000040b06000985 */ /* 0x0001e8000c101924 */
[----:B------:R0:W-:Y:S02]  /*4260*/  @!P0 ST.E desc[UR36][R6.64+0x4], RZ ;  /* 0x000004ff06008985 */ /* 0x0001e4000c101924 */
.L_x_87:
[----:B------:R-:W-:Y:S05]  /*4270*/  BRA.U !UP1, `(.L_x_85) ;  /* 0x0000000109307547 */ /* 0x000fea000b800000 */
[----:B------:R-:W-:-:S13]  /*4280*/  ISETP.GE.U32.AND P0, PT, R0, R39, PT ;  /* 0x000000270000720c */ /* 0x000fda0003f06070 */
[----:B------:R-:W-:Y:S05]  /*4290*/  @!P0 BRA `(.L_x_88) ;  /* 0x0000000000208947 */ /* 0x000fea0003800000 */
[----:B------:R-:W-:Y:S01]  /*42a0*/  IADD3 R9, PT, PT, -R39, R0, RZ ;  /* 0x0000000027097210 */ /* 0x000fe20007ffe1ff */
[----:B01----:R-:W2:Y:S04]  /*42b0*/  LDL R3, [R2] ;  /* 0x0000000002037983 */ /* 0x003ea80000100800 */
[----:B------:R-:W-:-:S06]  /*42c0*/  IMAD.WIDE.U32 R8, R9, 0x4, R26 ;  /* 0x0000000409087825 */ /* 0x000fcc00078e001a */
[----:B------:R-:W2:Y:S01]  /*42d0*/  LD.E R8, desc[UR36][R8.64] ;  /* 0x0000002408087980 */ /* 0x000ea2000c101900 */
[----:B------:R-:W-:-:S04]  /*42e0*/  IMAD.WIDE.U32 R6, R0, 0x4, R4 ;  /* 0x0000000400067825 */ /* 0x000fc800078e0004 */
[----:B--2---:R-:W-:-:S05]  /*42f0*/  FMUL R3, R3, -R8 ;  /* 0x8000000803037220 */ /* 0x004fca0000400000 */
[----:B------:R2:W-:Y:S01]  /*4300*/  ST.E desc[UR36][R6.64], R3 ;  /* 0x0000000306007985 */ /* 0x0005e2000c101924 */
[----:B------:R-:W-:Y:S05]  /*4310*/  BRA `(.L_x_85) ;  /* 0x0000000000087947 */ /* 0x000fea0003800000 */
.L_x_88:
[----:B01----:R-:W-:-:S05]  /*4320*/  IMAD.WIDE.U32 R6, R0, 0x4, R4 ;  /* 0x0000000400067825 */ /* 0x003fca00078e0004 */
[----:B------:R3:W-:Y:S02]  /*4330*/  ST.E desc[UR36][R6.64], RZ ;  /* 0x000000ff06007985 */ /* 0x0007e4000c101924 */
.L_x_85:
[----:B------:R-:W-:Y:S05]  /*4340*/  BSYNC.RECONVERGENT B0 ;  /* 0x0000000000007941 */ /* 0x000fea0003800200 */
.L_x_81:
[----:B------:R-:W4:Y:S01]  /*4350*/  LDC R0, c[0x0][0x390] ;  /* 0x0000e400ff007b82 */ /* 0x000f220000000800 */
[----:B------:R-:W-:Y:S01]  /*4360*/  ISETP.NE.AND P0, PT, R53, RZ, PT ;  /* 0x000000ff3500720c */ /* 0x000fe20003f05270 */
[----:B------:R-:W-:Y:S03]  /*4370*/  BSSY.RECONVERGENT B0, `(.L_x_89) ;  /* 0x00000af000007945 */ /* 0x000fe60003800200 */
[----:B----4-:R-:W-:-:S13]  /*4380*/  ISETP.LT.OR P0, PT, R0, 0x1, !P0 ;  /* 0x000000010000780c */ /* 0x010fda0004701670 */
[----:B------:R-:W-:Y:S05]  /*4390*/  @P0 BRA `(.L_x_90) ;  /* 0x0000000800b00947 */ /* 0x000fea0003800000 */
[----:B012---:R-:W-:-:S07]  /*43a0*/  MOV R3, RZ ;  /* 0x000000ff00037202 */ /* 0x007fce0000000f00 */
.L_x_98:
[----:B------:R-:W-:Y:S01]  /*43b0*/  UISETP.GE.U32.AND UP0, UPT, UR47, 0x7, UPT ;  /* 0x000000072f00788c */ /* 0x000fe2000bf06070 */
[----:B------:R-:W-:Y:S02]  /*43c0*/  HFMA2 R0, -RZ, RZ, 0, 0 ;  /* 0x00000000ff007431 */ /* 0x000fe400000001ff */
[----:B------:R-:W-:Y:S02]  /*43d0*/  IMAD.MOV.U32 R20, RZ, RZ, RZ ;  /* 0x000000ffff147224 */ /* 0x000fe400078e00ff */
[----:B------:R-:W-:-:S04]  /*43e0*/  IMAD.WIDE.U32 R10, R3, 0x4, R18 ;  /* 0x00000004030a7825 */ /* 0x000fc800078e0012 */
[----:B----4-:R-:W-:Y:S05]  /*43f0*/  BRA.U !UP0, `(.L_x_91) ;  /* 0x0000000508407547 */ /* 0x010fea000b800000 */
[----:B------:R-:W-:Y:S01]  /*4400*/  BSSY.RECONVERGENT B1, `(.L_x_92) ;  /* 0x000004e000017945 */ /* 0x000fe20003800200 */
[----:B------:R-:W-:Y:S01]  /*4410*/  MOV R20, RZ ;  /* 0x000000ff00147202 */ /* 0x000fe20000000f00 */
[----:B------:R-:W-:-:S07]  /*4420*/  IMAD.MOV.U32 R0, RZ, RZ, RZ ;  /* 0x000000ffff007224 */ /* 0x000fce00078e00ff */
.L_x_93:
[C---:B------:R-:W-:Y:S01]  /*4430*/  ISETP.GE.U32.AND P0, PT, R20.reuse, R39, PT ;  /* 0x000000271400720c */ /* 0x040fe20003f06070 */
[----:B---3--:R-:W-:-:S12]  /*4440*/  IMAD.WIDE.U32 R6, R20, 0x4, R16 ;  /* 0x0000000414067825 */ /* 0x008fd800078e0010 */
[----:B------:R-:W2:Y:S04]  /*4450*/  @P0 LD.E R14, desc[UR36][R10.64] ;  /* 0x000000240a0e0980 */ /* 0x000ea8000c101900 */
[----:B------:R-:W2:Y:S01]  /*4460*/  @P0 LD.E R21, desc[UR36][R6.64] ;  /* 0x0000002406150980 */ /* 0x000ea2000c101900 */
[----:B------:R-:W-:Y:S02]  /*4470*/  IADD3 R8, PT, PT, R20, 0x1, RZ ;  /* 0x0000000114087810 */ /* 0x000fe40007ffe0ff */
[----:B------:R-:W-:Y:S02]  /*4480*/  @P0 IADD3 R13, PT, PT, -R39, R20, RZ ;  /* 0x00000014270d0210 */ /* 0x000fe40007ffe1ff */
[----:B------:R-:W-:-:S03]  /*4490*/  ISETP.GE.U32.AND P2, PT, R8, R39, PT ;  /* 0x000000270800720c */ /* 0x000fc60003f46070 */
[----:B------:R-:W-:-:S06]  /*44a0*/  @P0 IMAD.WIDE.U32 R12, R13, 0x4, R26 ;  /* 0x000000040d0c0825 */ /* 0x000fcc00078e001a */
[----:B------:R-:W3:Y:S04]  /*44b0*/  @P0 LD.E R12, desc[UR36][R12.64] ;  /* 0x000000240c0c0980 */ /* 0x000ee8000c101900 */
[----:B------:R-:W-:Y:S01]  /*44c0*/  @P2 IMAD.IADD R9, R8, 0x1, -R39 ;  /* 0x0000000108092824 */ /* 0x000fe200078e0a27 */
[----:B------:R-:W4:Y:S03]  /*44d0*/  @P2 LD.E R15, desc[UR36][R10.64] ;  /* 0x000000240a0f2980 */ /* 0x000f26000c101900 */
[----:B------:R-:W-:Y:S01]  /*44e0*/  @P2 IMAD.WIDE.U32 R8, R9, 0x4, R26 ;  /* 0x0000000409082825 */ /* 0x000fe200078e001a */
[----:B------:R-:W4:Y:S05]  /*44f0*/  @P2 LD.E R58, desc[UR36][R6.64+0x4] ;  /* 0x00000424063a2980 */ /* 0x000f2a000c101900 */
[----:B------:R-:W5:Y:S01]  /*4500*/  @P2 LD.E R8, desc[UR36][R8.64] ;  /* 0x0000002408082980 */ /* 0x000f62000c101900 */
[----:B------:R-:W-:-:S04]  /*4510*/  IADD3 R60, PT, PT, R20, 0x2, RZ ;  /* 0x00000002143c7810 */ /* 0x000fc80007ffe0ff */
[----:B------:R-:W-:-:S13]  /*4520*/  ISETP.GE.U32.AND P1, PT, R60, R39, PT ;  /* 0x000000273c00720c */ /* 0x000fda0003f26070 */
[----:B------:R-:W5:Y:S01]  /*4530*/  @P1 LD.E R56, desc[UR36][R6.64+0x8] ;  /* 0x0000082406381980 */ /* 0x000f62000c101900 */
[----:B--2---:R-:W-:-:S03]  /*4540*/  @P0 FFMA R53, R14, R21, RZ ;  /* 0x000000150e350223 */ /* 0x004fc600000000ff */
[----:B------:R-:W2:Y:S01]  /*4550*/  @P1 LD.E R21, desc[UR36][R10.64] ;  /* 0x000000240a151980 */ /* 0x000ea2000c101900 */
[----:B---3--:R-:W-:Y:S01]  /*4560*/  @P0 FFMA R0, R53, R12, R0 ;  /* 0x0000000c35000223 */ /* 0x008fe20000000000 */
[C---:B------:R-:W-:Y:S01]  /*4570*/  IADD3 R12, PT, PT, R20.reuse, 0x3, RZ ;  /* 0x00000003140c7810 */ /* 0x040fe20007ffe0ff */
[----:B----4-:R-:W-:Y:S01]  /*4580*/  @P2 FFMA R15, R15, R58, RZ ;  /* 0x0000003a0f0f2223 */ /* 0x010fe200000000ff */
[----:B------:R-:W-:-:S03]  /*4590*/  VIADD R58, R20, 0x4 ;  /* 0x00000004143a7836 */ /* 0x000fc60000000000 */
[----:B-----5:R-:W-:Y:S01]  /*45a0*/  @P2 FFMA R0, R15, R8, R0 ;  /* 0x000000080f002223 */ /* 0x020fe20000000000 */
[-C--:B------:R-:W-:Y:S02]  /*45b0*/  ISETP.GE.U32.AND P2, PT, R12, R39.reuse, PT ;  /* 0x000000270c00720c */ /* 0x080fe40003f46070 */
[----:B------:R-:W-:Y:S02]  /*45c0*/  ISETP.GE.U32.AND P0, PT, R58, R39, PT ;  /* 0x000000273a00720c */ /* 0x000fe40003f06070 */
[----:B------:R-:W-:-:S05]  /*45d0*/  @P1 IADD3 R15, PT, PT, -R39, R60, RZ ;  /* 0x0000003c270f1210 */ /* 0x000fca0007ffe1ff */
[----:B------:R-:W-:-:S04]  /*45e0*/  @P1 IMAD.WIDE.U32 R14, R15, 0x4, R26 ;  /* 0x000000040f0e1825 */ /* 0x000fc800078e001a */
[----:B------:R-:W-:Y:S01]  /*45f0*/  @P2 IADD3 R13, PT, PT, -R39, R12, RZ ;  /* 0x0000000c270d2210 */ /* 0x000fe20007ffe1ff */
[----:B------:R-:W3:Y:S01]  /*4600*/  @P2 LD.E R53, desc[UR36][R10.64] ;  /* 0x000000240a352980 */ /* 0x000ee2000c101900 */
[----:B------:R-:W-:-:S03]  /*4610*/  @P0 IMAD.IADD R9, R58, 0x1, -R39 ;  /* 0x000000013a090824 */ /* 0x000fc600078e0a27 */
[--C-:B------:R-:W-:Y:S01]  /*4620*/  @P2 IMAD.WIDE.U32 R12, R13, 0x4, R26.reuse ;  /* 0x000000040d0c2825 */ /* 0x100fe200078e001a */
[----:B------:R0:W4:Y:S04]  /*4630*/  @P1 LD.E R15, desc[UR36][R14.64] ;  /* 0x000000240e0f1980 */ /* 0x000128000c101900 */
[----:B------:R-:W3:Y:S04]  /*4640*/  @P2 LD.E R58, desc[UR36][R6.64+0xc] ;  /* 0x00000c24063a2980 */ /* 0x000ee8000c101900 */
[----:B------:R-:W5:Y:S01]  /*4650*/  @P2 LD.E R12, desc[UR36][R12.64] ;  /* 0x000000240c0c2980 */ /* 0x000f62000c101900 */
[----:B------:R-:W-:-:S06]  /*4660*/  @P0 IMAD.WIDE.U32 R8, R9, 0x4, R26 ;  /* 0x0000000409080825 */ /* 0x000fcc00078e001a */
[----:B------:R1:W5:Y:S01]  /*4670*/  @P0 LD.E R8, desc[UR36][R8.64] ;  /* 0x0000002408080980 */ /* 0x000362000c101900 */
[----:B--2---:R-:W-:-:S03]  /*4680*/  @P1 FFMA R55, R21, R56, RZ ;  /* 0x0000003815371223 */ /* 0x004fc600000000ff */
[----:B------:R-:W2:Y:S04]  /*4690*/  @P0 LD.E R21, desc[UR36][R10.64] ;  /* 0x000000240a150980 */ /* 0x000ea8000c101900 */
[----:B------:R-:W2:Y:S01]  /*46a0*/  @P0 LD.E R56, desc[UR36][R6.64+0x10] ;  /* 0x0000102406380980 */ /* 0x000ea2000c101900 */
[C---:B0-----:R-:W-:Y:S01]  /*46b0*/  IADD3 R14, PT, PT, R20.reuse, 0x5, RZ ;  /* 0x00000005140e7810 */ /* 0x041fe20007ffe0ff */
[----:B----4-:R-:W-:Y:S01]  /*46c0*/  @P1 FFMA R0, R55, R15, R0 ;  /* 0x0000000f37001223 */ /* 0x010fe20000000000 */
[----:B---3--:R-:W-:Y:S01]  /*46d0*/  @P2 FFMA R53, R53, R58, RZ ;  /* 0x0000003a35352223 */ /* 0x008fe200000000ff */
[----:B------:R-:W-:-:S03]  /*46e0*/  IADD3 R58, PT, PT, R20, 0x6, RZ ;  /* 0x00000006143a7810 */ /* 0x000fc60007ffe0ff */
[----:B-----5:R-:W-:Y:S01]  /*46f0*/  @P2 FFMA R0, R53, R12, R0 ;  /* 0x0000000c35002223 */ /* 0x020fe20000000000 */
[-C--:B------:R-:W-:Y:S02]  /*4700*/  ISETP.GE.U32.AND P2, PT, R14, R39.reuse, PT ;  /* 0x000000270e00720c */ /* 0x080fe40003f46070 */
[----:B------:R-:W-:Y:S01]  /*4710*/  ISETP.GE.U32.AND P1, PT, R58, R39, PT ;  /* 0x000000273a00720c */ /* 0x000fe20003f26070 */
[----:B------:R-:W-:-:S10]  /*4720*/  VIADD R12, R20, 0x7 ;  /* 0x00000007140c7836 */ /* 0x000fd40000000000 */
[C---:B-1----:R-:W-:Y:S02]  /*4730*/  @P2 IADD3 R9, PT, PT, -R39.reuse, R14, RZ ;  /* 0x0000000e27092210 */ /* 0x042fe40007ffe1ff */
[----:B------:R-:W-:Y:S01]  /*4740*/  @P1 IADD3 R15, PT, PT, -R39, R58, RZ ;  /* 0x0000003a270f1210 */ /* 0x000fe20007ffe1ff */
[----:B------:R-:W3:Y:S04]  /*4750*/  @P1 LD.E R53, desc[UR36][R10.64] ;  /* 0x000000240a351980 */ /* 0x000ee8000c101900 */
[----:B------:R-:W4:Y:S01]  /*4760*/  @P2 LD.E R58, desc[UR36][R6.64+0x14] ;  /* 0x00001424063a2980 */ /* 0x000f22000c101900 */
[----:B------:R-:W-:-:S06]  /*4770*/  @P1 IMAD.WIDE.U32 R14, R15, 0x4, R26 ;  /* 0x000000040f0e1825 */ /* 0x000fcc00078e001a */
[----:B------:R-:W5:Y:S01]  /*4780*/  @P1 LD.E R14, desc[UR36][R14.64] ;  /* 0x000000240e0e1980 */ /* 0x000f62000c101900 */
[----:B--2---:R-:W-:-:S03]  /*4790*/  @P0 FFMA R21, R21, R56, RZ ;  /* 0x0000003815150223 */ /* 0x004fc600000000ff */
[----:B------:R-:W3:Y:S01]  /*47a0*/  @P1 LD.E R56, desc[UR36][R6.64+0x18] ;  /* 0x0000182406381980 */ /* 0x000ee2000c101900 */
[----:B------:R-:W-:Y:S01]  /*47b0*/  @P0 FFMA R0, R21, R8, R0 ;  /* 0x0000000815000223 */ /* 0x000fe20000000000 */
[C---:B------:R-:W-:Y:S01]  /*47c0*/  ISETP.GE.U32.AND P0, PT, R12.reuse, R39, PT ;  /* 0x000000270c00720c */ /* 0x040fe20003f06070 */
[----:B------:R-:W-:Y:S01]  /*47d0*/  @P2 IMAD.WIDE.U32 R8, R9, 0x4, R26 ;  /* 0x0000000409082825 */ /* 0x000fe200078e001a */
[----:B------:R-:W4:Y:S05]  /*47e0*/  @P2 LD.E R21, desc[UR36][R10.64] ;  /* 0x000000240a152980 */ /* 0x000f2a000c101900 */
[----:B------:R-:W2:Y:S06]  /*47f0*/  @P2 LD.E R8, desc[UR36][R8.64] ;  /* 0x0000002408082980 */ /* 0x000eac000c101900 */
[----:B------:R-:W-:Y:S01]  /*4800*/  @P0 IMAD.IADD R13, R12, 0x1, -R39 ;  /* 0x000000010c0d0824 */ /* 0x000fe200078e0a27 */
[----:B------:R-:W5:Y:S03]  /*4810*/  @P0 LD.E R60, desc[UR36][R6.64+0x1c] ;  /* 0x00001c24063c0980 */ /* 0x000f66000c101900 */
[----:B------:R-:W-:Y:S01]  /*4820*/  @P0 IMAD.WIDE.U32 R12, R13, 0x4, R26 ;  /* 0x000000040d0c0825 */ /* 0x000fe200078e001a */
[----:B------:R-:W5:Y:S05]  /*4830*/  @P0 LD.E R55, desc[UR36][R10.64] ;  /* 0x000000240a370980 */ /* 0x000f6a000c101900 */
[----:B------:R-:W5:Y:S01]  /*4840*/  @P0 LD.E R12, desc[UR36][R12.64] ;  /* 0x000000240c0c0980 */ /* 0x000f62000c101900 */
[----:B------:R-:W-:Y:S01]  /*4850*/  IADD3 R20, PT, PT, R20, 0x8, RZ ;  /* 0x0000000814147810 */ /* 0x000fe20007ffe0ff */
[----:B----4-:R-:W-:-:S04]  /*4860*/  @P2 FFMA R21, R21, R58, RZ ;  /* 0x0000003a15152223 */ /* 0x010fc800000000ff */
[----:B--2---:R-:W-:Y:S01]  /*4870*/  @P2 FFMA R0, R21, R8, R0 ;  /* 0x0000000815002223 */ /* 0x004fe20000000000 */
[----:B------:R-:W-:Y:S01]  /*4880*/  ISETP.NE.AND P2, PT, R20, UR53, PT ;  /* 0x0000003514007c0c */ /* 0x000fe2000bf45270 */
[----:B---3--:R-:W-:-:S04]  /*4890*/  @P1 FFMA R53, R53, R56, RZ ;  /* 0x0000003835351223 */ /* 0x008fc800000000ff */
[----:B-----5:R-:W-:Y:S01]  /*48a0*/  @P1 FFMA R0, R53, R14, R0 ;  /* 0x0000000e35001223 */ /* 0x020fe20000000000 */
[----:B------:R-:W-:-:S04]  /*48b0*/  @P0 FFMA R55, R55, R60, RZ ;  /* 0x0000003c37370223 */ /* 0x000fc800000000ff */
[----:B------:R-:W-:-:S03]  /*48c0*/  @P0 FFMA R0, R55, R12, R0 ;  /* 0x0000000c37000223 */ /* 0x000fc60000000000 */
[----:B------:R-:W-:Y:S05]  /*48d0*/  @P2 BRA `(.L_x_93) ;  /* 0xfffffff800d42947 */ /* 0x000fea000383ffff */
[----:B------:R-:W-:Y:S05]  /*48e0*/  BSYNC.RECONVERGENT B1 ;  /* 0x0000000000017941 */ /* 0x000fea0003800200 */
.L_x_92:
[----:B------:R-:W-:-:S07]  /*48f0*/  MOV R20, UR53 ;  /* 0x0000003500147c02 */ /* 0x000fce0008000f00 */
.L_x_91:
[----:B------:R-:W-:-:S09]  /*4900*/  UISETP.NE.AND UP0, UPT, UR49, URZ, UPT ;  /* 0x000000ff3100728c */ /* 0x000fd2000bf05270 */
[----:B------:R-:W-:Y:S05]  /*4910*/  BRA.U !UP0, `(.L_x_94) ;  /* 0x00000005082c7547 */ /* 0x000fea000b800000 */
[----:B------:R-:W-:Y:S02]  /*4920*/  UISETP.GE.U32.AND UP0, UPT, UR54, 0x3, UPT ;  /* 0x000000033600788c */ /* 0x000fe4000bf06070 */
[----:B------:R-:W-:-:S07]  /*4930*/  UISETP.NE.AND UP1, UPT, UR50, URZ, UPT ;  /* 0x000000ff3200728c */ /* 0x000fce000bf25270 */
[----:B------:R-:W-:Y:S05]  /*4940*/  BRA.U !UP0, `(.L_x_95) ;  /* 0x0000000108947547 */ /* 0x000fea000b800000 */
[C---:B------:R-:W-:Y:S01]  /*4950*/  ISETP.GE.U32.AND P2, PT, R20.reuse, R39, PT ;  /* 0x000000271400720c */ /* 0x040fe20003f46070 */
[----:B------:R-:W-:-:S12]  /*4960*/  IMAD.WIDE.U32 R12, R20, 0x4, R16 ;  /* 0x00000004140c7825 */ /* 0x000fd800078e0010 */
[C---:B---3--:R-:W-:Y:S01]  /*4970*/  @P2 IMAD.IADD R7, R20.reuse, 0x1, -R39 ;  /* 0x0000000114072824 */ /* 0x048fe200078e0a27 */
[----:B------:R-:W2:Y:S03]  /*4980*/  @P2 LD.E R8, desc[UR36][R10.64] ;  /* 0x000000240a082980 */ /* 0x000ea6000c101900 */
[----:B------:R-:W-:Y:S01]  /*4990*/  @P2 IMAD.WIDE.U32 R6, R7, 0x4, R26 ;  /* 0x0000000407062825 */ /* 0x000fe200078e001a */
[----:B------:R-:W2:Y:S05]  /*49a0*/  @P2 LD.E R9, desc[UR36][R12.64] ;  /* 0x000000240c092980 */ /* 0x000eaa000c101900 */
[----:B------:R-:W3:Y:S01]  /*49b0*/  @P2 LD.E R6, desc[UR36][R6.64] ;  /* 0x0000002406062980 */ /* 0x000ee2000c101900 */
[C---:B------:R-:W-:Y:S01]  /*49c0*/  IADD3 R56, PT, PT, R20.reuse, 0x1, RZ ;  /* 0x0000000114387810 */ /* 0x040fe20007ffe0ff */
[C---:B------:R-:W-:Y:S01]  /*49d0*/  VIADD R14, R20.reuse, 0x3 ;  /* 0x00000003140e7836 */ /* 0x040fe20000000000 */
[----:B------:R-:W-:-:S02]  /*49e0*/  IADD3 R58, PT, PT, R20, 0x2, RZ ;  /* 0x00000002143a7810 */ /* 0x000fc40007ffe0ff */
[-C--:B------:R-:W-:Y:S02]  /*49f0*/  ISETP.GE.U32.AND P1, PT, R56, R39.reuse, PT ;  /* 0x000000273800720c */ /* 0x080fe40003f26070 */
[----:B------:R-:W-:-:S11]  /*4a00*/  ISETP.GE.U32.AND P0, PT, R58, R39, PT ;  /* 0x000000273a00720c */ /* 0x000fd60003f06070 */
[----:B------:R-:W4:Y:S02]  /*4a10*/  @P1 LD.E R21, desc[UR36][R10.64] ;  /* 0x000000240a151980 */ /* 0x000f24000c101900 */
[----:B------:R-:W-:Y:S02]  /*4a20*/  @P0 IADD3 R15, PT, PT, -R39, R58, RZ ;  /* 0x0000003a270f0210 */ /* 0x000fe40007ffe1ff */
[----:B------:R-:W4:Y:S04]  /*4a30*/  @P1 LD.E R58, desc[UR36][R12.64+0x4] ;  /* 0x000004240c3a1980 */ /* 0x000f28000c101900 */
[----:B------:R-:W5:Y:S01]  /*4a40*/  @P0 LD.E R53, desc[UR36][R10.64] ;  /* 0x000000240a350980 */ /* 0x000f62000c101900 */
[----:B--2---:R-:W-:-:S04]  /*4a50*/  @P2 FFMA R9, R8, R9, RZ ;  /* 0x0000000908092223 */ /* 0x004fc800000000ff */
[----:B---3--:R-:W-:Y:S01]  /*4a60*/  @P2 FFMA R0, R9, R6, R0 ;  /* 0x0000000609002223 */ /* 0x008fe20000000000 */
[C---:B------:R-:W-:Y:S02]  /*4a70*/  ISETP.GE.U32.AND P2, PT, R14.reuse, R39, PT ;  /* 0x000000270e00720c */ /* 0x040fe40003f46070 */
[----:B------:R-:W-:Y:S01]  /*4a80*/  @P1 IADD3 R9, PT, PT, -R39, R56, RZ ;  /* 0x0000003827091210 */ /* 0x000fe20007ffe1ff */
[--C-:B------:R-:W-:Y:S01]  /*4a90*/  @P0 IMAD.WIDE.U32 R6, R15, 0x4, R26.reuse ;  /* 0x000000040f060825 */ /* 0x100fe200078e001a */
[----:B------:R-:W5:Y:S03]  /*4aa0*/  @P0 LD.E R56, desc[UR36][R12.64+0x8] ;  /* 0x000008240c380980 */ /* 0x000f66000c101900 */
[----:B------:R-:W-:Y:S02]  /*4ab0*/  @P1 IMAD.WIDE.U32 R8, R9, 0x4, R26 ;  /* 0x0000000409081825 */ /* 0x000fe400078e001a */
[----:B------:R-:W2:Y:S04]  /*4ac0*/  @P0 LD.E R6, desc[UR36][R6.64] ;  /* 0x0000002406060980 */ /* 0x000ea8000c101900 */
[----:B------:R-:W-:Y:S01]  /*4ad0*/  @P2 IMAD.IADD R15, R14, 0x1, -R39 ;  /* 0x000000010e0f2824 */ /* 0x000fe200078e0a27 */
[----:B------:R-:W3:Y:S03]  /*4ae0*/  @P1 LD.E R8, desc[UR36][R8.64] ;  /* 0x0000002408081980 */ /* 0x000ee6000c101900 */
[----:B------:R-:W-:Y:S01]  /*4af0*/  @P2 IMAD.WIDE.U32 R14, R15, 0x4, R26 ;  /* 0x000000040f0e2825 */ /* 0x000fe200078e001a */
[----:B------:R-:W2:Y:S04]  /*4b00*/  @P2 LD.E R60, desc[UR36][R12.64+0xc] ;  /* 0x00000c240c3c2980 */ /* 0x000ea8000c101900 */
[----:B------:R-:W2:Y:S04]  /*4b10*/  @P2 LD.E R55, desc[UR36][R10.64] ;  /* 0x000000240a372980 */ /* 0x000ea8000c101900 */
[----:B------:R-:W2:Y:S01]  /*4b20*/  @P2 LD.E R14, desc[UR36][R14.64] ;  /* 0x000000240e0e2980 */ /* 0x000ea2000c101900 */
[----:B----4-:R-:W-:Y:S01]  /*4b30*/  @P1 FFMA R21, R21, R58, RZ ;  /* 0x0000003a15151223 */ /* 0x010fe200000000ff */
[----:B------:R-:W-:Y:S01]  /*4b40*/  IADD3 R20, PT, PT, R20, 0x4, RZ ;  /* 0x0000000414147810 */ /* 0x000fe20007ffe0ff */
[----:B-----5:R-:W-:-:S02]  /*4b50*/  @P0 FFMA R53, R53, R56, RZ ;  /* 0x0000003835350223 */ /* 0x020fc400000000ff */
[----:B---3--:R-:W-:-:S04]  /*4b60*/  @P1 FFMA R0, R21, R8, R0 ;  /* 0x0000000815001223 */ /* 0x008fc80000000000 */
[----:B--2---:R-:W-:Y:S01]  /*4b70*/  @P0 FFMA R0, R53, R6, R0 ;  /* 0x0000000635000223 */ /* 0x004fe20000000000 */
[----:B------:R-:W-:-:S04]  /*4b80*/  @P2 FFMA R55, R55, R60, RZ ;  /* 0x0000003c37372223 */ /* 0x000fc800000000ff */
[----:B------:R-:W-:-:S07]  /*4b90*/  @P2 FFMA R0, R55, R14, R0 ;  /* 0x0000000e37002223 */ /* 0x000fce0000000000 */
.L_x_95:
[----:B------:R-:W-:Y:S04]  /*4ba0*/  BSSY.RECONVERGENT B1, `(.L_x_94) ;  /* 0x0000022000017945 */ /* 0x000fe80003800200 */
[----:B------:R-:W-:Y:S05]  /*4bb0*/  BRA.U !UP1, `(.L_x_96) ;  /* 0x0000000109807547 */ /* 0x000fea000b800000 */
[----:B------:R-:W-:-:S09]  /*4bc0*/  UISETP.NE.AND UP0, UPT, UR55, URZ, UPT ;  /* 0x000000ff3700728c */ /* 0x000fd2000bf05270 */
[----:B------:R-:W-:Y:S05]  /*4bd0*/  BRA.U !UP0, `(.L_x_97) ;  /* 0x00000001084c7547 */ /* 0x000fea000b800000 */
[C---:B------:R-:W-:Y:S01]  /*4be0*/  IADD3 R12, PT, PT, R20.reuse, 0x1, RZ ;  /* 0x00000001140c7810 */ /* 0x040fe20007ffe0ff */
[C---:B------:R-:W-:Y:S01]  /*4bf0*/  IMAD.WIDE.U32 R8, R20.reuse, 0x4, R16 ;  /* 0x0000000414087825 */ /* 0x040fe200078e0010 */
[-C--:B------:R-:W-:Y:S02]  /*4c00*/  ISETP.GE.U32.AND P1, PT, R20, R39.reuse, PT ;  /* 0x000000271400720c */ /* 0x080fe40003f26070 */
[----:B------:R-:W-:-:S11]  /*4c10*/  ISETP.GE.U32.AND P0, PT, R12, R39, PT ;  /* 0x000000270c00720c */ /* 0x000fd60003f06070 */
[C---:B---3--:R-:W-:Y:S01]  /*4c20*/  @P1 IMAD.IADD R7, R20.reuse, 0x1, -R39 ;  /* 0x0000000114071824 */ /* 0x048fe200078e0a27 */
[----:B------:R-:W2:Y:S01]  /*4c30*/  @P1 LD.E R21, desc[UR36][R8.64] ;  /* 0x0000002408151980 */ /* 0x000ea2000c101900 */
[----:B------:R-:W-:Y:S02]  /*4c40*/  @P0 IADD3 R13, PT, PT, -R39, R12, RZ ;  /* 0x0000000c270d0210 */ /* 0x000fe40007ffe1ff */
[--C-:B------:R-:W-:Y:S01]  /*4c50*/  @P1 IMAD.WIDE.U32 R6, R7, 0x4, R26.reuse ;  /* 0x0000000407061825 */ /* 0x100fe200078e001a */
[----:B------:R-:W2:Y:S03]  /*4c60*/  @P1 LD.E R14, desc[UR36][R10.64] ;  /* 0x000000240a0e1980 */ /* 0x000ea6000c101900 */
[----:B------:R-:W-:Y:S01]  /*4c70*/  @P0 IMAD.WIDE.U32 R12, R13, 0x4, R26 ;  /* 0x000000040d0c0825 */ /* 0x000fe200078e001a */
[----:B------:R-:W3:Y:S04]  /*4c80*/  @P0 LD.E R56, desc[UR36][R8.64+0x4] ;  /* 0x0000042408380980 */ /* 0x000ee8000c101900 */
[----:B------:R-:W4:Y:S04]  /*4c90*/  @P1 LD.E R7, desc[UR36][R6.64] ;  /* 0x0000002406071980 */ /* 0x000f28000c101900 */
[----:B------:R-:W3:Y:S04]  /*4ca0*/  @P0 LD.E R15, desc[UR36][R10.64] ;  /* 0x000000240a0f0980 */ /* 0x000ee8000c101900 */
[----:B------:R-:W5:Y:S01]  /*4cb0*/  @P0 LD.E R12, desc[UR36][R12.64] ;  /* 0x000000240c0c0980 */ /* 0x000f62000c101900 */
[----:B------:R-:W-:Y:S01]  /*4cc0*/  IADD3 R20, PT, PT, R20, 0x2, RZ ;  /* 0x0000000214147810 */ /* 0x000fe20007ffe0ff */
[----:B--2---:R-:W-:-:S04]  /*4cd0*/  @P1 FFMA R21, R14, R21, RZ ;  /* 0x000000150e151223 */ /* 0x004fc800000000ff */
[----:B----4-:R-:W-:Y:S01]  /*4ce0*/  @P1 FFMA R0, R7, R21, R0 ;  /* 0x0000001507001223 */ /* 0x010fe20000000000 */
[----:B---3--:R-:W-:-:S04]  /*4cf0*/  @P0 FFMA R15, R15, R56, RZ ;  /* 0x000000380f0f0223 */ /* 0x008fc800000000ff */
[----:B-----5:R-:W-:-:S07]  /*4d00*/  @P0 FFMA R0, R15, R12, R0 ;  /* 0x0000000c0f000223 */ /* 0x020fce0000000000 */
.L_x_97:
[----:B------:R-:W-:-:S04]  /*4d10*/  ISETP.GE.U32.AND P0, PT, R20, R39, PT ;  /* 0x000000271400720c */ /* 0x000fc80003f06070 */
[----:B------:R-:W-:-:S13]  /*4d20*/  ISETP.EQ.OR P0, PT, RZ, UR44, !P0 ;  /* 0x0000002cff007c0c */ /* 0x000fda000c702670 */
[----:B------:R-:W-:Y:S05]  /*4d30*/  @P0 BRA `(.L_x_96) ;  /* 0x0000000000200947 */ /* 0x000fea0003800000 */
[C---:B------:R-:W-:Y:S01]  /*4d40*/  IMAD.IADD R9, R20.reuse, 0x1, -R39 ;  /* 0x0000000114097824 */ /* 0x040fe200078e0a27 */
[----:B------:R-:W2:Y:S01]  /*4d50*/  LD.E R10, desc[UR36][R10.64] ;  /* 0x000000240a0a7980 */ /* 0x000ea2000c101900 */
[----:B---3--:R-:W-:-:S04]  /*4d60*/  IMAD.WIDE.U32 R6, R20, 0x4, R16 ;  /* 0x0000000414067825 */ /* 0x008fc800078e0010 */
[----:B------:R-:W-:Y:S02]  /*4d70*/  IMAD.WIDE.U32 R8, R9, 0x4, R26 ;  /* 0x0000000409087825 */ /* 0x000fe400078e001a */
[----:B------:R-:W2:Y:S04]  /*4d80*/  LD.E R7, desc[UR36][R6.64] ;  /* 0x0000002406077980 */ /* 0x000ea8000c101900 */
[----:B------:R-:W3:Y:S01]  /*4d90*/  LD.E R8, desc[UR36][R8.64] ;  /* 0x0000002408087980 */ /* 0x000ee2000c101900 */
[----:B--2---:R-:W-:-:S04]  /*4da0*/  FFMA R13, R10, R7, RZ ;  /* 0x000000070a0d7223 */ /* 0x004fc800000000ff */
[----:B---3--:R-:W-:-:S07]  /*4db0*/  FFMA R0, R13, R8, R0 ;  /* 0x000000080d007223 */ /* 0x008fce0000000000 */
.L_x_96:
[----:B------:R-:W-:Y:S05]  /*4dc0*/  BSYNC.RECONVERGENT B1 ;  /* 0x0000000000017941 */ /* 0x000fea0003800200 */
.L_x_94:
[C---:B---3--:R-:W-:Y:S01]  /*4dd0*/  IMAD.WIDE.U32 R6, R3.reuse, 0x4, R4 ;  /* 0x0000000403067825 */ /* 0x048fe200078e0004 */
[----:B------:R-:W2:Y:S01]  /*4de0*/  LDL R8, [R1+0x4] ;  /* 0x0000040001087983 */ /* 0x000ea20000100800 */
[----:B------:R-:W0:Y:S03]  /*4df0*/  LDCU UR4, c[0x0][0x390] ;  /* 0x00007200ff0477ac */ /* 0x000e260008000800 */
[----:B------:R-:W2:Y:S01]  /*4e00*/  LD.E R9, desc[UR36][R6.64] ;  /* 0x0000002406097980 */ /* 0x000ea2000c101900 */
[----:B------:R-:W-:-:S04]  /*4e10*/  IADD3 R3, PT, PT, R3, 0x1, RZ ;  /* 0x0000000103037810 */ /* 0x000fc80007ffe0ff */
[----:B0-----:R-:W-:Y:S01]  /*4e20*/  ISETP.NE.AND P0, PT, R3, UR4, PT ;  /* 0x0000000403007c0c */ /* 0x001fe2000bf05270 */
[----:B--2---:R-:W-:-:S05]  /*4e30*/  FFMA R9, R8, -R0, R9 ;  /* 0x8000000008097223 */ /* 0x004fca0000000009 */
[----:B------:R4:W-:Y:S07]  /*4e40*/  ST.E desc[UR36][R6.64], R9 ;  /* 0x0000000906007985 */ /* 0x0009ee000c101924 */
[----:B------:R-:W-:Y:S05]  /*4e50*/  @P0 BRA `(.L_x_98) ;  /* 0xfffffff400540947 */ /* 0x000fea000383ffff */
.L_x_90:
[----:B------:R-:W-:Y:S05]  /*4e60*/  BSYNC.RECONVERGENT B0 ;  /* 0x0000000000007941 */ /* 0x000fea0003800200 */
.L_x_89:
[----:B------:R-:W-:-:S13]  /*4e70*/  ISETP.GE.AND P0, PT, R52, 0x1, PT ;  /* 0x000000013400780c */ /* 0x000fda0003f06270 */
[----:B------:R-:W-:Y:S05]  /*4e80*/  @!P0 BRA `(.L_x_99) ;  /* 0x0000000400c08947 */ /* 0x000fea0003800000 */
[----:B------:R-:W-:Y:S01]  /*4e90*/  UISETP.GE.U32.AND UP0, UPT, UR47, 0xf, UPT ;  /* 0x0000000f2f00788c */ /* 0x000fe2000bf06070 */
[----:B012---:R-:W-:-:S08]  /*4ea0*/  MOV R3, RZ ;  /* 0x000000ff00037202 */ /* 0x007fd00000000f00 */
[----:B------:R-:W-:Y:S05]  /*4eb0*/  BRA.U !UP0, `(.L_x_100) ;  /* 0x0000000108a87547 */ /* 0x000fea000b800000 */
[----:B------:R-:W-:Y:S01]  /*4ec0*/  BSSY.RECONVERGENT B0, `(.L_x_101) ;  /* 0x0000028000007945 */ /* 0x000fe20003800200 */
[----:B------:R-:W-:-:S07]  /*4ed0*/  IMAD.MOV.U32 R3, RZ, RZ, RZ ;  /* 0x000000ffff037224 */ /* 0x000fce00078e00ff */
.L_x_102:
[----:B----4-:R-:W-:-:S05]  /*4ee0*/  IMAD.WIDE.U32 R8, R3, 0x4, R4 ;  /* 0x0000000403087825 */ /* 0x010fca00078e0004 */
[----:B------:R-:W2:Y:S01]  /*4ef0*/  LD.E R11, desc[UR36][R8.64] ;  /* 0x00000024080b7980 */ /* 0x000ea2000c101900 */
[----:B---3--:R-:W-:-:S05]  /*4f00*/  IADD3 R7, PT, PT, R54, R3, RZ ;  /* 0x0000000336077210 */ /* 0x008fca0007ffe0ff */
[----:B------:R-:W-:-:S05]  /*4f10*/  IMAD.WIDE.U32 R6, R7, 0x4, R18 ;  /* 0x0000000407067825 */ /* 0x000fca00078e0012 */
[----:B--2---:R0:W-:Y:S04]  /*4f20*/  ST.E desc[UR36][R6.64], R11 ;  /* 0x0000000b06007985 */ /* 0x0041e8000c101924 */
[----:B------:R-:W2:Y:S04]  /*4f30*/  LD.E R13, desc[UR36][R8.64+0x4] ;  /* 0x00000424080d7980 */ /* 0x000ea8000c101900 */
[----:B--2---:R1:W-:Y:S04]  /*4f40*/  ST.E desc[UR36][R6.64+0x4], R13 ;  /* 0x0000040d06007985 */ /* 0x0043e8000c101924 */
[----:B------:R-:W2:Y:S04]  /*4f50*/  LD.E R15, desc[UR36][R8.64+0x8] ;  /* 0x00000824080f7980 */ /* 0x000ea8000c101900 */
[----:B--2---:R2:W-:Y:S04]  /*4f60*/  ST.E desc[UR36][R6.64+0x8], R15 ;  /* 0x0000080f06007985 */ /* 0x0045e8000c101924 */
[----:B------:R-:W3:Y:S04]  /*4f70*/  LD.E R21, desc[UR36][R8.64+0xc] ;  /* 0x00000c2408157980 */ /* 0x000ee8000c101900 */
[----:B---3--:R3:W-:Y:S04]  /*4f80*/  ST.E desc[UR36][R6.64+0xc], R21 ;  /* 0x00000c1506007985 */ /* 0x0087e8000c101924 */
[----:B------:R-:W4:Y:S04]  /*4f90*/  LD.E R53, desc[UR36][R8.64+0x10] ;  /* 0x0000102408357980 */ /* 0x000f28000c101900 */
[----:B----4-:R4:W-:Y:S04]  /*4fa0*/  ST.E desc[UR36][R6.64+0x10], R53 ;  /* 0x0000103506007985 */ /* 0x0109e8000c101924 */
[----:B------:R-:W5:Y:S04]  /*4fb0*/  LD.E R55, desc[UR36][R8.64+0x14] ;  /* 0x0000142408377980 */ /* 0x000f68000c101900 */
[----:B-----5:R5:W-:Y:S04]  /*4fc0*/  ST.E desc[UR36][R6.64+0x14], R55 ;  /* 0x0000143706007985 */ /* 0x020be8000c101924 */
[----:B0-----:R-:W2:Y:S04]  /*4fd0*/  LD.E R11, desc[UR36][R8.64+0x18] ;  /* 0x00001824080b7980 */ /* 0x001ea8000c101900 */
[----:B--2---:R0:W-:Y:S04]  /*4fe0*/  ST.E desc[UR36][R6.64+0x18], R11 ;  /* 0x0000180b06007985 */ /* 0x0041e8000c101924 */
[----:B-1----:R-:W2:Y:S04]  /*4ff0*/  LD.E R13, desc[UR36][R8.64+0x1c] ;  /* 0x00001c24080d7980 */ /* 0x002ea8000c101900 */
[----:B--2---:R1:W-:Y:S04]  /*5000*/  ST.E desc[UR36][R6.64+0x1c], R13 ;  /* 0x00001c0d06007985 */ /* 0x0043e8000c101924 */
[----:B------:R-:W2:Y:S04]  /*5010*/  LD.E R15, desc[UR36][R8.64+0x20] ;  /* 0x00002024080f7980 */ /* 0x000ea8000c101900 */
[----:B--2---:R2:W-:Y:S04]  /*5020*/  ST.E desc[UR36][R6.64+0x20], R15 ;  /* 0x0000200f06007985 */ /* 0x0045e8000c101924 */
[----:B---3--:R-:W3:Y:S04]  /*5030*/  LD.E R21, desc[UR36][R8.64+0x24] ;  /* 0x0000242408157980 */ /* 0x008ee8000c101900 */
[----:B---3--:R3:W-:Y:S04]  /*5040*/  ST.E desc[UR36][R6.64+0x24], R21 ;  /* 0x0000241506007985 */ /* 0x0087e8000c101924 */
[----:B----4-:R-:W4:Y:S04]  /*5050*/  LD.E R53, desc[UR36][R8.64+0x28] ;  /* 0x0000282408357980 */ /* 0x010f28000c101900 */
[----:B----4-:R4:W-:Y:S04]  /*5060*/  ST.E desc[UR36][R6.64+0x28], R53 ;  /* 0x0000283506007985 */ /* 0x0109e8000c101924 */
[----:B-----5:R-:W5:Y:S04]  /*5070*/  LD.E R55, desc[UR36][R8.64+0x2c] ;  /* 0x00002c2408377980 */ /* 0x020f68000c101900 */
[----:B-----5:R4:W-:Y:S04]  /*5080*/  ST.E desc[UR36][R6.64+0x2c], R55 ;  /* 0x00002c3706007985 */ /* 0x0209e8000c101924 */
[----:B0-----:R-:W5:Y:S04]  /*5090*/  LD.E R11, desc[UR36][R8.64+0x30] ;  /* 0x00003024080b7980 */ /* 0x001f68000c101900 */
[----:B-----5:R4:W-:Y:S04]  /*50a0*/  ST.E desc[UR36][R6.64+0x30], R11 ;  /* 0x0000300b06007985 */ /* 0x0209e8000c101924 */
[----:B-1----:R-:W5:Y:S04]  /*50b0*/  LD.E R13, desc[UR36][R8.64+0x34] ;  /* 0x00003424080d7980 */ /* 0x002f68000c101900 */
[----:B-----5:R4:W-:Y:S04]  /*50c0*/  ST.E desc[UR36][R6.64+0x34], R13 ;  /* 0x0000340d06007985 */ /* 0x0209e8000c101924 */
[----:B--2---:R-:W2:Y:S04]  /*50d0*/  LD.E R15, desc[UR36][R8.64+0x38] ;  /* 0x00003824080f7980 */ /* 0x004ea8000c101900 */
[----:B--2---:R4:W-:Y:S04]  /*50e0*/  ST.E desc[UR36][R6.64+0x38], R15 ;  /* 0x0000380f06007985 */ /* 0x0049e8000c101924 */
[----:B---3--:R-:W2:Y:S01]  /*50f0*/  LD.E R21, desc[UR36][R8.64+0x3c] ;  /* 0x00003c2408157980 */ /* 0x008ea2000c101900 */
[----:B------:R-:W-:-:S04]  /*5100*/  IADD3 R3, PT, PT, R3, 0x10, RZ ;  /* 0x0000001003037810 */ /* 0x000fc80007ffe0ff */
[----:B------:R-:W-:Y:S01]  /*5110*/  ISETP.NE.AND P0, PT, R3, UR52, PT ;  /* 0x0000003403007c0c */ /* 0x000fe2000bf05270 */
[----:B--2---:R4:W-:-:S12]  /*5120*/  ST.E desc[UR36][R6.64+0x3c], R21 ;  /* 0x00003c1506007985 */ /* 0x0049d8000c101924 */
[----:B------:R-:W-:Y:S05]  /*5130*/  @P0 BRA `(.L_x_102) ;  /* 0xfffffffc00680947 */ /* 0x000fea000383ffff */
[----:B------:R-:W-:Y:S05]  /*5140*/  BSYNC.RECONVERGENT B0 ;  /* 0x0000000000007941 */ /* 0x000fea0003800200 */
.L_x_101:
[----:B------:R-:W-:-:S07]  /*5150*/  IMAD.U32 R3, RZ, RZ, UR52 ;  /* 0x00000034ff037e24 */ /* 0x000fce000f8e00ff */
.L_x_100:
[----:B------:R-:W-:-:S09]  /*5160*/  UISETP.NE.AND UP0, UPT, UR51, URZ, UPT ;  /* 0x000000ff3300728c */ /* 0x000fd2000bf05270 */
[----:B------:R-:W-:Y:S05]  /*5170*/  BRA.U !UP0, `(.L_x_99) ;  /* 0x0000000508047547 */ /* 0x000fea000b800000 */
[----:B------:R-:W-:Y:S02]  /*5180*/  UISETP.GE.U32.AND UP0, UPT, UR56, 0x7, UPT ;  /* 0x000000073800788c */ /* 0x000fe4000bf06070 */
[----:B------:R-:W-:-:S07]  /*5190*/  UISETP.NE.AND UP1, UPT, UR49, URZ, UPT ;  /* 0x000000ff3100728c */ /* 0x000fce000bf25270 */
[----:B------:R-:W-:Y:S05]  /*51a0*/  BRA.U !UP0, `(.L_x_103) ;  /* 0x0000000108607547 */ /* 0x000fea000b800000 */
[----:B----4-:R-:W-:-:S05]  /*51b0*/  IMAD.WIDE.U32 R8, R3, 0x4, R4 ;  /* 0x0000000403087825 */ /* 0x010fca00078e0004 */
[----:B------:R-:W2:Y:S01]  /*51c0*/  LD.E R13, desc[UR36][R8.64] ;  /* 0x00000024080d7980 */ /* 0x000ea2000c101900 */
[----:B------:R-:W-:-:S05]  /*51d0*/  IADD3 R11, PT, PT, R54, R3, RZ ;  /* 0x00000003360b7210 */ /* 0x000fca0007ffe0ff */
[----:B------:R-:W-:Y:S01]  /*51e0*/  IMAD.WIDE.U32 R10, R11, 0x4, R18 ;  /* 0x000000040b0a7825 */ /* 0x000fe200078e0012 */
[----:B---3--:R-:W-:-:S04]  /*51f0*/  IADD3 R7, P0, PT, R54, R3, RZ ;  /* 0x0000000336077210 */ /* 0x008fc80007f1e0ff */
[----:B--2---:R0:W-:Y:S04]  /*5200*/  ST.E desc[UR36][R10.64], R13 ;  /* 0x0000000d0a007985 */ /* 0x0041e8000c101924 */
[----:B------:R-:W2:Y:S01]  /*5210*/  LD.E R15, desc[UR36][R8.64+0x4] ;  /* 0x00000424080f7980 */ /* 0x000ea2000c101900 */
[----:B------:R-:W-:Y:S02]  /*5220*/  IADD3.X R0, PT, PT, RZ, RZ, RZ, P0, !PT ;  /* 0x000000ffff007210 */ /* 0x000fe400007fe4ff */
[----:B------:R-:W-:-:S04]  /*5230*/  LEA R6, P0, R7, R18, 0x2 ;  /* 0x0000001207067211 */ /* 0x000fc800078010ff */
[----:B------:R-:W-:-:S05]  /*5240*/  LEA.HI.X R7, R7, R19, R0, 0x2, P0 ;  /* 0x0000001307077211 */ /* 0x000fca00000f1400 */
[----:B--2---:R1:W-:Y:S04]  /*5250*/  ST.E desc[UR36][R6.64+0x4], R15 ;  /* 0x0000040f06007985 */ /* 0x0043e8000c101924 */
[----:B------:R-:W2:Y:S04]  /*5260*/  LD.E R21, desc[UR36][R8.64+0x8] ;  /* 0x0000082408157980 */ /* 0x000ea8000c101900 */
[----:B--2---:R2:W-:Y:S04]  /*5270*/  ST.E desc[UR36][R6.64+0x8], R21 ;  /* 0x0000081506007985 */ /* 0x0045e8000c101924 */
[----:B------:R-:W3:Y:S04]  /*5280*/  LD.E R53, desc[UR36][R8.64+0xc] ;  /* 0x00000c2408357980 */ /* 0x000ee8000c101900 */
[----:B---3--:R2:W-:Y:S04]  /*5290*/  ST.E desc[UR36][R6.64+0xc], R53 ;  /* 0x00000c3506007985 */ /* 0x0085e8000c101924 */
[----:B0-----:R-:W3:Y:S04]  /*52a0*/  LD.E R11, desc[UR36][R8.64+0x10] ;  /* 0x00001024080b7980 */ /* 0x001ee8000c101900 */
[----:B---3--:R2:W-:Y:S04]  /*52b0*/  ST.E desc[UR36][R6.64+0x10], R11 ;  /* 0x0000100b06007985 */ /* 0x0085e8000c101924 */
[----:B------:R-:W3:Y:S04]  /*52c0*/  LD.E R13, desc[UR36][R8.64+0x14] ;  /* 0x00001424080d7980 */ /* 0x000ee8000c101900 */
[----:B---3--:R2:W-:Y:S04]  /*52d0*/  ST.E desc[UR36][R6.64+0x14], R13 ;  /* 0x0000140d06007985 */ /* 0x0085e8000c101924 */
[----:B------:R-:W3:Y:S04]  /*52e0*/  LD.E R55, desc[UR36][R8.64+0x18] ;  /* 0x0000182408377980 */ /* 0x000ee8000c101900 */
[----:B---3--:R2:W-:Y:S04]  /*52f0*/  ST.E desc[UR36][R6.64+0x18], R55 ;  /* 0x0000183706007985 */ /* 0x0085e8000c101924 */
[----:B-1----:R-:W3:Y:S01]  /*5300*/  LD.E R15, desc[UR36][R8.64+0x1c] ;  /* 0x00001c24080f7980 */ /* 0x002ee2000c101900 */
[----:B------:R-:W-:-:S03]  /*5310*/  VIADD R3, R3, 0x8 ;  /* 0x0000000803037836 */ /* 0x000fc60000000000 */
[----:B---3--:R2:W-:Y:S04]  /*5320*/  ST.E desc[UR36][R6.64+0x1c], R15 ;  /* 0x00001c0f06007985 */ /* 0x0085e8000c101924 */
.L_x_103:
[----:B------:R-:W-:Y:S05]  /*5330*/  BRA.U !UP1, `(.L_x_99) ;  /* 0x0000000109947547 */ /* 0x000fea000b800000 */
[----:B------:R-:W-:Y:S02]  /*5340*/  UISETP.GE.U32.AND UP0, UPT, UR54, 0x3, UPT ;  /* 0x000000033600788c */ /* 0x000fe4000bf06070 */
[----:B------:R-:W-:-:S07]  /*5350*/  UISETP.NE.AND UP1, UPT, UR50, URZ, UPT ;  /* 0x000000ff3200728c */ /* 0x000fce000bf25270 */
[----:B------:R-:W-:Y:S05]  /*5360*/  BRA.U !UP0, `(.L_x_104) ;  /* 0x0000000108407547 */ /* 0x000fea000b800000 */
[----:B----4-:R-:W-:-:S05]  /*5370*/  IMAD.WIDE.U32 R8, R3, 0x4, R4 ;  /* 0x0000000403087825 */ /* 0x010fca00078e0004 */
[----:B--2---:R-:W2:Y:S01]  /*5380*/  LD.E R13, desc[UR36][R8.64] ;  /* 0x00000024080d7980 */ /* 0x004ea2000c101900 */
        /* <DEDUP_REMOVED lines=11> */
[----:B------:R-:W2:Y:S01]  /*5440*/  LD.E R53, desc[UR36][R8.64+0xc] ;  /* 0x00000c2408357980 */ /* 0x000ea2000c101900 */
[----:B------:R-:W-:-:S03]  /*5450*/  VIADD R3, R3, 0x4 ;  /* 0x0000000403037836 */ /* 0x000fc60000000000 */
[----:B--2---:R0:W-:Y:S04]  /*5460*/  ST.E desc[UR36][R6.64+0xc], R53 ;  /* 0x00000c3506007985 */ /* 0x0041e8000c101924 */
.L_x_104:
[----:B------:R-:W-:Y:S05]  /*5470*/  BRA.U !UP1, `(.L_x_99) ;  /* 0x0000000109447547 */ /* 0x000fea000b800000 */
[----:B0-234-:R-:W-:-:S05]  /*5480*/  IMAD.WIDE.U32 R6, R3, 0x4, R4 ;  /* 0x0000000403067825 */ /* 0x01dfca00078e0004 */
[----:B------:R-:W2:Y:S01]  /*5490*/  LD.E R11, desc[UR36][R6.64] ;  /* 0x00000024060b7980 */ /* 0x000ea2000c101900 */
[----:B------:R-:W-:Y:S01]  /*54a0*/  IADD3 R9, PT, PT, R54, R3, RZ ;  /* 0x0000000336097210 */ /* 0x000fe20007ffe0ff */
[----:B------:R-:W-:-:S04]  /*54b0*/  UISETP.NE.AND UP0, UPT, UR50, 0x1, UPT ;  /* 0x000000013200788c */ /* 0x000fc8000bf05270 */
[----:B------:R-:W-:-:S05]  /*54c0*/  IMAD.WIDE.U32 R8, R9, 0x4, R18 ;  /* 0x0000000409087825 */ /* 0x000fca00078e0012 */
[----:B--2---:R0:W-:Y:S01]  /*54d0*/  ST.E desc[UR36][R8.64], R11 ;  /* 0x0000000b08007985 */ /* 0x0041e2000c101924 */
[----:B------:R-:W-:Y:S05]  /*54e0*/  BRA.U !UP0, `(.L_x_99) ;  /* 0x0000000108287547 */ /* 0x000fea000b800000 */
[----:B0-----:R-:W2:Y:S01]  /*54f0*/  LD.E R11, desc[UR36][R6.64+0x4] ;  /* 0x00000424060b7980 */ /* 0x001ea2000c101900 */
[----:B------:R-:W-:Y:S01]  /*5500*/  IADD3 R3, P0, PT, R54, R3, RZ ;  /* 0x0000000336037210 */ /* 0x000fe20007f1e0ff */
[----:B------:R-:W-:-:S03]  /*5510*/  UISETP.NE.AND UP0, UPT, UR50, 0x2, UPT ;  /* 0x000000023200788c */ /* 0x000fc6000bf05270 */
[----:B------:R-:W-:Y:S02]  /*5520*/  IADD3.X R0, PT, PT, RZ, RZ, RZ, P0, !PT ;  /* 0x000000ffff007210 */ /* 0x000fe400007fe4ff */
[----:B------:R-:W-:-:S04]  /*5530*/  LEA R8, P0, R3, R18, 0x2 ;  /* 0x0000001203087211 */ /* 0x000fc800078010ff */
[----:B------:R-:W-:-:S05]  /*5540*/  LEA.HI.X R9, R3, R19, R0, 0x2, P0 ;  /* 0x0000001303097211 */ /* 0x000fca00000f1400 */
[----:B--2---:R0:W-:Y:S01]  /*5550*/  ST.E desc[UR36][R8.64+0x4], R11 ;  /* 0x0000040b08007985 */ /* 0x0041e2000c101924 */
[----:B------:R-:W-:Y:S05]  /*5560*/  BRA.U !UP0, `(.L_x_99) ;  /* 0x0000000108087547 */ /* 0x000fea000b800000 */
[----:B------:R-:W2:Y:S04]  /*5570*/  LD.E R7, desc[UR36][R6.64+0x8] ;  /* 0x0000082406077980 */ /* 0x000ea8000c101900 */
[----:B--2---:R1:W-:Y:S02]  /*5580*/  ST.E desc[UR36][R8.64+0x8], R7 ;  /* 0x0000080708007985 */ /* 0x0043e4000c101924 */
.L_x_99:
[----:B01234-:R-:W-:-:S06]  /*5590*/  MOV R6, 0x8 ;  /* 0x0000000800067802 */ /* 0x01ffcc0000000f00 */
[----:B------:R-:W0:Y:S02]  /*55a0*/  LDC.64 R6, c[0x4][R6] ;  /* 0x0100000006067b82 */ /* 0x000e240000000a00 */
[----:B------:R-:W-:-:S07]  /*55b0*/  LEPC R20, `(.L_x_105) ;  /* 0x000000001014794e */ /* 0x000fce0000000000 */
[----:B0-----:R-:W-:Y:S05]  /*55c0*/  CALL.ABS.NOINC R6 ;  /* 0x0000000006007343 */ /* 0x001fea0003c00000 */
.L_x_105:
[----:B------:R-:W-:Y:S01]  /*55d0*/  ISETP.GE.AND P0, PT, R34, 0x1, PT ;  /* 0x000000012200780c */ /* 0x000fe20003f06270 */
[----:B------:R-:W-:Y:S03]  /*55e0*/  BSSY.RECONVERGENT B0, `(.L_x_106) ;  /* 0x000006c000007945 */ /* 0x000fe60003800200 */
[----:B------:R-:W-:-:S09]  /*55f0*/  P2R R34, PR, RZ, 0x1 ;  /* 0x00000001ff227803 */ /* 0x000fd20000000000 */
[----:B------:R-:W-:Y:S05]  /*5600*/  @!P0 BRA `(.L_x_107) ;  /* 0x0000000400a48947 */ /* 0x000fea0003800000 */
[----:B------:R-:W-:Y:S01]  /*5610*/  ISETP.GE.U32.AND P0, PT, R35, 0xf, PT ;  /* 0x0000000f2300780c */ /* 0x000fe20003f06070 */
[----:B------:R-:W-:Y:S01]  /*5620*/  BSSY.RECONVERGENT B1, `(.L_x_108) ;  /* 0x000002c000017945 */ /* 0x000fe20003800200 */
[----:B------:R-:W-:Y:S01]  /*5630*/  LOP3.LUT P1, RZ, R38, 0xf, RZ, 0xc0, !PT ;  /* 0x0000000f26ff7812 */ /* 0x000fe2000782c0ff */
[----:B------:R-:W-:-:S10]  /*5640*/  IMAD.MOV.U32 R0, RZ, RZ, RZ ;  /* 0x000000ffff007224 */ /* 0x000fd400078e00ff */
[----:B------:R-:W-:Y:S05]  /*5650*/  @!P0 BRA `(.L_x_109) ;  /* 0x0000000000a08947 */ /* 0x000fea0003800000 */
[----:B------:R-:W-:Y:S01]  /*5660*/  HFMA2 R3, -RZ, RZ, 0, 0 ;  /* 0x00000000ff037431 */ /* 0x000fe200000001ff */
[----:B------:R-:W-:-:S07]  /*5670*/  LOP3.LUT R0, R38, 0xfffffff0, RZ, 0xc0, !PT ;  /* 0xfffffff026007812 */ /* 0x000fce00078ec0ff */
.L_x_110:
[----:B------:R-:W-:-:S05]  /*5680*/  IMAD.WIDE.U32 R6, R3, 0x4, R26 ;  /* 0x0000000403067825 */ /* 0x000fca00078e001a */
[----:B----4-:R-:W2:Y:S01]  /*5690*/  LD.E R9, desc[UR36][R6.64] ;  /* 0x0000002406097980 */ /* 0x010ea2000c101900 */
[----:B------:R-:W-:-:S05]  /*56a0*/  IADD3 R5, PT, PT, R31, R3, RZ ;  /* 0x000000031f057210 */ /* 0x000fca0007ffe0ff */
[----:B------:R-:W-:-:S05]  /*56b0*/  IMAD.WIDE R4, R5, 0x4, R16 ;  /* 0x0000000405047825 */ /* 0x000fca00078e0210 */
        /* <DEDUP_REMOVED lines=30> */
[----:B------:R-:W-:-:S05]  /*58a0*/  VIADD R3, R3, 0x10 ;  /* 0x0000001003037836 */ /* 0x000fca0000000000 */
[----:B------:R-:W-:Y:S01]  /*58b0*/  ISETP.NE.AND P0, PT, R3, R0, PT ;  /* 0x000000000300720c */ /* 0x000fe20003f05270 */
[----:B--2---:R4:W-:-:S12]  /*58c0*/  ST.E desc[UR36][R4.64+0x3c], R15 ;  /* 0x00003c0f04007985 */ /* 0x0049d8000c101924 */
[----:B------:R-:W-:Y:S05]  /*58d0*/  @P0 BRA `(.L_x_110) ;  /* 0xfffffffc00680947 */ /* 0x000fea000383ffff */
.L_x_109:
[----:B------:R-:W-:Y:S05]  /*58e0*/  BSYNC.RECONVERGENT B1 ;  /* 0x0000000000017941 */ /* 0x000fea0003800200 */
.L_x_108:
[----:B------:R-:W-:Y:S05]  /*58f0*/  @!P1 BRA `(.L_x_107) ;  /* 0x0000000000e89947 */ /* 0x000fea0003800000 */
[----:B------:R-:W-:Y:S01]  /*5900*/  ISETP.GE.U32.AND P0, PT, R32, 0x7, PT ;  /* 0x000000072000780c */ /* 0x000fe20003f06070 */
[----:B------:R-:W-:Y:S01]  /*5910*/  BSSY.RECONVERGENT B1, `(.L_x_111) ;  /* 0x0000017000017945 */ /* 0x000fe20003800200 */
[----:B------:R-:W-:-:S11]  /*5920*/  LOP3.LUT P1, RZ, R36, 0x7, RZ, 0xc0, !PT ;  /* 0x0000000724ff7812 */ /* 0x000fd6000782c0ff */
[----:B------:R-:W-:Y:S05]  /*5930*/  @!P0 BRA `(.L_x_112) ;  /* 0x0000000000508947 */ /* 0x000fea0003800000 */
[----:B------:R-:W-:-:S05]  /*5940*/  IMAD.WIDE.U32 R6, R0, 0x4, R26 ;  /* 0x0000000400067825 */ /* 0x000fca00078e001a */
[----:B------:R-:W2:Y:S01]  /*5950*/  LD.E R3, desc[UR36][R6.64] ;  /* 0x0000002406037980 */ /* 0x000ea2000c101900 */
[----:B----4-:R-:W-:-:S05]  /*5960*/  IADD3 R5, PT, PT, R31, R0, RZ ;  /* 0x000000001f057210 */ /* 0x010fca0007ffe0ff */
        /* <DEDUP_REMOVED lines=8> */
[----:B------:R-:W3:Y:S04]  /*59f0*/  LD.E R15, desc[UR36][R6.64+0x10] ;  /* 0x00001024060f7980 */ /* 0x000ee8000c101900 */
[----:B---3--:R2:W-:Y:S04]  /*5a00*/  ST.E desc[UR36][R4.64+0x10], R15 ;  /* 0x0000100f04007985 */ /* 0x0085e8000c101924 */
[----:B------:R-:W3:Y:S04]  /*5a10*/  LD.E R21, desc[UR36][R6.64+0x14] ;  /* 0x0000142406157980 */ /* 0x000ee8000c101900 */
[----:B---3--:R2:W-:Y:S04]  /*5a20*/  ST.E desc[UR36][R4.64+0x14], R21 ;  /* 0x0000141504007985 */ /* 0x0085e8000c101924 */
[----:B0-----:R-:W3:Y:S04]  /*5a30*/  LD.E R3, desc[UR36][R6.64+0x18] ;  /* 0x0000182406037980 */ /* 0x001ee8000c101900 */
[----:B---3--:R2:W-:Y:S04]  /*5a40*/  ST.E desc[UR36][R4.64+0x18], R3 ;  /* 0x0000180304007985 */ /* 0x0085e8000c101924 */
[----:B-1----:R-:W3:Y:S01]  /*5a50*/  LD.E R9, desc[UR36][R6.64+0x1c] ;  /* 0x00001c2406097980 */ /* 0x002ee2000c101900 */
[----:B------:R-:W-:-:S03]  /*5a60*/  IADD3 R0, PT, PT, R0, 0x8, RZ ;  /* 0x0000000800007810 */ /* 0x000fc60007ffe0ff */
[----:B---3--:R2:W-:Y:S04]  /*5a70*/  ST.E desc[UR36][R4.64+0x1c], R9 ;  /* 0x00001c0904007985 */ /* 0x0085e8000c101924 */
.L_x_112:
[----:B------:R-:W-:Y:S05]  /*5a80*/  BSYNC.RECONVERGENT B1 ;  /* 0x0000000000017941 */ /* 0x000fea0003800200 */
.L_x_111:
[----:B------:R-:W-:Y:S05]  /*5a90*/  @!P1 BRA `(.L_x_107) ;  /* 0x0000000000809947 */ /* 0x000fea0003800000 */
[----:B------:R-:W-:Y:S01]  /*5aa0*/  ISETP.GE.U32.AND P1, PT, R33, 0x3, PT ;  /* 0x000000032100780c */ /* 0x000fe20003f26070 */
[----:B------:R-:W-:Y:S01]  /*5ab0*/  BSSY.RECONVERGENT B1, `(.L_x_113) ;  /* 0x0000010000017945 */ /* 0x000fe20003800200 */
[----:B------:R-:W-:-:S04]  /*5ac0*/  LOP3.LUT R8, R37, 0x3, RZ, 0xc0, !PT ;  /* 0x0000000325087812 */ /* 0x000fc800078ec0ff */
[----:B------:R-:W-:-:S07]  /*5ad0*/  ISETP.NE.AND P0, PT, R8, RZ, PT ;  /* 0x000000ff0800720c */ /* 0x000fce0003f05270 */
[----:B------:R-:W-:Y:S06]  /*5ae0*/  @!P1 BRA `(.L_x_114) ;  /* 0x0000000000309947 */ /* 0x000fec0003800000 */
[----:B--2-4-:R-:W-:-:S05]  /*5af0*/  IMAD.WIDE.U32 R4, R0, 0x4, R26 ;  /* 0x0000000400047825 */ /* 0x014fca00078e001a */
[----:B------:R-:W2:Y:S01]  /*5b00*/  LD.E R3, desc[UR36][R4.64] ;  /* 0x0000002404037980 */ /* 0x000ea2000c101900 */
[----:B------:R-:W-:-:S04]  /*5b10*/  IMAD.IADD R7, R31, 0x1, R0 ;  /* 0x000000011f077824 */ /* 0x000fc800078e0200 */
[----:B------:R-:W-:-:S05]  /*5b20*/  IMAD.WIDE R6, R7, 0x4, R16 ;  /* 0x0000000407067825 */ /* 0x000fca00078e0210 */
[----:B--2---:R0:W-:Y:S04]  /*5b30*/  ST.E desc[UR36][R6.64], R3 ;  /* 0x0000000306007985 */ /* 0x0041e8000c101924 */
[----:B------:R-:W2:Y:S04]  /*5b40*/  LD.E R9, desc[UR36][R4.64+0x4] ;  /* 0x0000042404097980 */ /* 0x000ea8000c101900 */
[----:B--2---:R0:W-:Y:S04]  /*5b50*/  ST.E desc[UR36][R6.64+0x4], R9 ;  /* 0x0000040906007985 */ /* 0x0041e8000c101924 */
[----:B------:R-:W2:Y:S04]  /*5b60*/  LD.E R11, desc[UR36][R4.64+0x8] ;  /* 0x00000824040b7980 */ /* 0x000ea8000c101900 */
[----:B--2---:R0:W-:Y:S04]  /*5b70*/  ST.E desc[UR36][R6.64+0x8], R11 ;  /* 0x0000080b06007985 */ /* 0x0041e8000c101924 */
[----:B------:R-:W2:Y:S01]  /*5b80*/  LD.E R13, desc[UR36][R4.64+0xc] ;  /* 0x00000c24040d7980 */ /* 0x000ea2000c101900 */
[----:B------:R-:W-:-:S03]  /*5b90*/  IADD3 R0, PT, PT, R0, 0x4, RZ ;  /* 0x0000000400007810 */ /* 0x000fc60007ffe0ff */
[----:B--2---:R0:W-:Y:S04]  /*5ba0*/  ST.E desc[UR36][R6.64+0xc], R13 ;  /* 0x00000c0d06007985 */ /* 0x0041e8000c101924 */
.L_x_114:
[----:B------:R-:W-:Y:S05]  /*5bb0*/  BSYNC.RECONVERGENT B1 ;  /* 0x0000000000017941 */ /* 0x000fea0003800200 */
.L_x_113:
[----:B------:R-:W-:Y:S05]  /*5bc0*/  @!P0 BRA `(.L_x_107) ;  /* 0x0000000000348947 */ /* 0x000fea0003800000 */
[----:B--2-4-:R-:W-:-:S05]  /*5bd0*/  IMAD.WIDE.U32 R4, R0, 0x4, R26 ;  /* 0x0000000400047825 */ /* 0x014fca00078e001a */
[----:B0-----:R-:W2:Y:S01]  /*5be0*/  LD.E R3, desc[UR36][R4.64] ;  /* 0x0000002404037980 */ /* 0x001ea2000c101900 */
[----:B------:R-:W-:Y:S02]  /*5bf0*/  IADD3 R7, PT, PT, R31, R0, RZ ;  /* 0x000000001f077210 */ /* 0x000fe40007ffe0ff */
[----:B------:R-:W-:-:S03]  /*5c00*/  ISETP.NE.AND P0, PT, R8, 0x1, PT ;  /* 0x000000010800780c */ /* 0x000fc60003f05270 */
[----:B------:R-:W-:-:S05]  /*5c10*/  IMAD.WIDE R6, R7, 0x4, R16 ;  /* 0x0000000407067825 */ /* 0x000fca00078e0210 */
[----:B--2---:R1:W-:Y:S05]  /*5c20*/  ST.E desc[UR36][R6.64], R3 ;  /* 0x0000000306007985 */ /* 0x0043ea000c101924 */
[----:B------:R-:W-:Y:S05]  /*5c30*/  @!P0 BRA `(.L_x_107) ;  /* 0x0000000000188947 */ /* 0x000fea0003800000 */
[----:B-1----:R-:W2:Y:S01]  /*5c40*/  LD.E R3, desc[UR36][R4.64+0x4] ;  /* 0x0000042404037980 */ /* 0x002ea2000c101900 */
[----:B------:R-:W-:-:S03]  /*5c50*/  ISETP.NE.AND P0, PT, R8, 0x2, PT ;  /* 0x000000020800780c */ /* 0x000fc60003f05270 */
[----:B--2---:R3:W-:Y:S10]  /*5c60*/  ST.E desc[UR36][R6.64+0x4], R3 ;  /* 0x0000040306007985 */ /* 0x0047f4000c101924 */
[----:B------:R-:W-:Y:S05]  /*5c70*/  @!P0 BRA `(.L_x_107) ;  /* 0x0000000000088947 */ /* 0x000fea0003800000 */
[----:B------:R-:W2:Y:S04]  /*5c80*/  LD.E R5, desc[UR36][R4.64+0x8] ;  /* 0x0000082404057980 */ /* 0x000ea8000c101900 */
[----:B--2---:R0:W-:Y:S02]  /*5c90*/  ST.E desc[UR36][R6.64+0x8], R5 ;  /* 0x0000080506007985 */ /* 0x0041e4000c101924 */
.L_x_107:
[----:B------:R-:W-:Y:S05]  /*5ca0*/  BSYNC.RECONVERGENT B0 ;  /* 0x0000000000007941 */ /* 0x000fea0003800200 */
.L_x_106:
[----:B------:R-:W-:Y:S01]  /*5cb0*/  ISETP.NE.AND P0, PT, R40, RZ, PT ;  /* 0x000000ff2800720c */ /* 0x000fe20003f05270 */
[----:B------:R-:W-:-:S12]  /*5cc0*/  BSSY.RECONVERGENT B8, `(.L_x_115) ;  /* 0x00001ad000087945 */ /* 0x000fd80003800200 */
[----:B------:R-:W-:Y:S05]  /*5cd0*/  @!P0 BRA `(.L_x_116) ;  /* 0x0000001800ac8947 */ /* 0x000fea0003800000 */
[----:B01-3--:R-:W-:Y:S01]  /*5ce0*/  MOV R6, 0x0 ;  /* 0x0000000000067802 */ /* 0x00bfe20000000f00 */
[----:B--2-4-:R-:W-:Y:S01]  /*5cf0*/  IMAD.MOV.U32 R4, RZ, RZ, R24 ;  /* 0x000000ffff047224 */ /* 0x014fe200078e0018 */
[----:B------:R-:W-:-:S04]  /*5d00*/  MOV R5, R25 ;  /* 0x0000001900057202 */ /* 0x000fc80000000f00 */
[----:B------:R-:W0:Y:S03]  /*5d10*/  LDC.64 R6, c[0x4][R6] ;  /* 0x0100000006067b82 */ /* 0x000e260000000a00 */
[----:B------:R-:W-:-:S07]  /*5d20*/  LEPC R20, `(.L_x_117) ;  /* 0x000000001014794e */ /* 0x000fce0000000000 */
[----:B0-----:R-:W-:Y:S05]  /*5d30*/  CALL.ABS.NOINC R6 ;  /* 0x0000000006007343 */ /* 0x001fea0003c00000 */
.L_x_117:
[----:B------:R-:W-:Y:S01]  /*5d40*/  ISETP.NE.AND P6, PT, R34, RZ, PT ;  /* 0x000000ff2200720c */ /* 0x000fe20003fc5270 */
[----:B------:R-:W-:Y:S01]  /*5d50*/  BSSY.RECONVERGENT B0, `(.L_x_118) ;  /* 0x0000071000007945 */ /* 0x000fe20003800200 */
[C---:B------:R-:W-:Y:S02]  /*5d60*/  LOP3.LUT R0, R43.reuse, 0xfffffff0, RZ, 0xc0, !PT ;  /* 0xfffffff02b007812 */ /* 0x040fe400078ec0ff */
[----:B------:R-:W-:-:S09]  /*5d70*/  LOP3.LUT R3, R43, 0xf, RZ, 0xc0, !PT ;  /* 0x0000000f2b037812 */ /* 0x000fd200078ec0ff */
[----:B------:R-:W-:Y:S05]  /*5d80*/  @!P6 BRA `(.L_x_119) ;  /* 0x0000000400b4e947 */ /* 0x000fea0003800000 */
[----:B------:R-:W0:Y:S01]  /*5d90*/  LDCU UR4, c[0x0][0x390] ;  /* 0x00007200ff0477ac */ /* 0x000e220008000800 */
[----:B------:R-:W-:Y:S01]  /*5da0*/  ISETP.GE.U32.AND P0, PT, R35, 0xf, PT ;  /* 0x0000000f2300780c */ /* 0x000fe20003f06070 */
[----:B------:R-:W-:Y:S01]  /*5db0*/  BSSY.RECONVERGENT B1, `(.L_x_120) ;  /* 0x000002e000017945 */ /* 0x000fe20003800200 */
[----:B------:R-:W-:Y:S02]  /*5dc0*/  HFMA2 R11, -RZ, RZ, 0, 0 ;  /* 0x00000000ff0b7431 */ /* 0x000fe400000001ff */
[----:B0-----:R-:W-:-:S09]  /*5dd0*/  VIADD R10, R39, UR4 ;  /* 0x00000004270a7c36 */ /* 0x001fd20008000000 */
[----:B------:R-:W-:Y:S05]  /*5de0*/  @!P0 BRA `(.L_x_121) ;  /* 0x0000000000a88947 */ /* 0x000fea0003800000 */
[----:B------:R-:W-:Y:S01]  /*5df0*/  BSSY.RECONVERGENT B2, `(.L_x_122) ;  /* 0x0000028000027945 */ /* 0x000fe20003800200 */
[----:B------:R-:W-:-:S07]  /*5e00*/  MOV R11, RZ ;  /* 0x000000ff000b7202 */ /* 0x000fce0000000f00 */
.L_x_123:
[----:B------:R-:W-:-:S05]  /*5e10*/  IADD3 R7, PT, PT, R10, R11, RZ ;  /* 0x0000000b0a077210 */ /* 0x000fca0007ffe0ff */
[----:B------:R-:W-:-:S05]  /*5e20*/  IMAD.WIDE R6, R7, 0x4, R22 ;  /* 0x0000000407067825 */ /* 0x000fca00078e0216 */
[----:B----4-:R-:W2:Y:S01]  /*5e30*/  LD.E R13, desc[UR36][R6.64] ;  /* 0x00000024060d7980 */ /* 0x010ea2000c101900 */
        /* <DEDUP_REMOVED lines=35> */
[----:B------:R-:W-:Y:S05]  /*6070*/  BSYNC.RECONVERGENT B2 ;  /* 0x0000000000027941 */ /* 0x000fea0003800200 */
.L_x_122:
[----:B------:R-:W-:-:S07]  /*6080*/  MOV R11, R0 ;  /* 0x00000000000b7202 */ /* 0x000fce0000000f00 */
.L_x_121:
[----:B------:R-:W-:Y:S05]  /*6090*/  BSYNC.RECONVERGENT B1 ;  /* 0x0000000000017941 */ /* 0x000fea0003800200 */
.L_x_120:
[----:B------:R-:W-:-:S13]  /*60a0*/  ISETP.NE.AND P0, PT, R3, RZ, PT ;  /* 0x000000ff0300720c */ /* 0x000fda0003f05270 */
[----:B------:R-:W-:Y:S05]  /*60b0*/  @!P0 BRA `(.L_x_119) ;  /* 0x0000000000e88947 */ /* 0x000fea0003800000 */
[----:B------:R-:W-:Y:S01]  /*60c0*/  ISETP.GE.U32.AND P0, PT, R32, 0x7, PT ;  /* 0x000000072000780c */ /* 0x000fe20003f06070 */
[----:B------:R-:W-:Y:S01]  /*60d0*/  BSSY.RECONVERGENT B1, `(.L_x_124) ;  /* 0x0000017000017945 */ /* 0x000fe20003800200 */
[----:B------:R-:W-:-:S11]  /*60e0*/  LOP3.LUT P1, RZ, R36, 0x7, RZ, 0xc0, !PT ;  /* 0x0000000724ff7812 */ /* 0x000fd6000782c0ff */
[----:B------:R-:W-:Y:S05]  /*60f0*/  @!P0 BRA `(.L_x_125) ;  /* 0x0000000000508947 */ /* 0x000fea0003800000 */
        /* <DEDUP_REMOVED lines=18> */
[----:B------:R-:W-:-:S03]  /*6220*/  VIADD R11, R11, 0x8 ;  /* 0x000000080b0b7836 */ /* 0x000fc60000000000 */
[----:B---3--:R2:W-:Y:S04]  /*6230*/  ST.E desc[UR36][R8.64+0x1c], R15 ;  /* 0x00001c0f08007985 */ /* 0x0085e8000c101924 */
.L_x_125:
[----:B------:R-:W-:Y:S05]  /*6240*/  BSYNC.RECONVERGENT B1 ;  /* 0x0000000000017941 */ /* 0x000fea0003800200 */
.L_x_124:
[----:B------:R-:W-:Y:S05]  /*6250*/  @!P1 BRA `(.L_x_119) ;  /* 0x0000000000809947 */ /* 0x000fea0003800000 */
[----:B------:R-:W-:Y:S01]  /*6260*/  ISETP.GE.U32.AND P1, PT, R33, 0x3, PT ;  /* 0x000000032100780c */ /* 0x000fe20003f26070 */
[----:B------:R-:W-:Y:S01]  /*6270*/  BSSY.RECONVERGENT B1, `(.L_x_126) ;  /* 0x0000010000017945 */ /* 0x000fe20003800200 */
[----:B------:R-:W-:-:S04]  /*6280*/  LOP3.LUT R12, R37, 0x3, RZ, 0xc0, !PT ;  /* 0x00000003250c7812 */ /* 0x000fc800078ec0ff */
[----:B------:R-:W-:-:S07]  /*6290*/  ISETP.NE.AND P0, PT, R12, RZ, PT ;  /* 0x000000ff0c00720c */ /* 0x000fce0003f05270 */
[----:B------:R-:W-:Y:S06]  /*62a0*/  @!P1 BRA `(.L_x_127) ;  /* 0x0000000000309947 */ /* 0x000fec0003800000 */
[----:B------:R-:W-:-:S05]  /*62b0*/  IADD3 R7, PT, PT, R10, R11, RZ ;  /* 0x0000000b0a077210 */ /* 0x000fca0007ffe0ff */
[----:B------:R-:W-:-:S05]  /*62c0*/  IMAD.WIDE R6, R7, 0x4, R22 ;  /* 0x0000000407067825 */ /* 0x000fca00078e0216 */
[----:B--2-4-:R-:W2:Y:S01]  /*62d0*/  LD.E R13, desc[UR36][R6.64] ;  /* 0x00000024060d7980 */ /* 0x014ea2000c101900 */
[----:B------:R-:W-:-:S05]  /*62e0*/  IMAD.WIDE.U32 R8, R11, 0x4, R4 ;  /* 0x000000040b087825 */ /* 0x000fca00078e0004 */
        /* <DEDUP_REMOVED lines=8> */
.L_x_127:
[----:B------:R-:W-:Y:S05]  /*6370*/  BSYNC.RECONVERGENT B1 ;  /* 0x0000000000017941 */ /* 0x000fea0003800200 */
.L_x_126:
[----:B------:R-:W-:Y:S05]  /*6380*/  @!P0 BRA `(.L_x_119) ;  /* 0x0000000000348947 */ /* 0x000fea0003800000 */
[----:B------:R-:W-:-:S04]  /*6390*/  IMAD.IADD R7, R10, 0x1, R11 ;  /* 0x000000010a077824 */ /* 0x000fc800078e020b */
[----:B------:R-:W-:-:S05]  /*63a0*/  IMAD.WIDE R6, R7, 0x4, R22 ;  /* 0x0000000407067825 */ /* 0x000fca00078e0216 */
[----:B0-2-4-:R-:W2:Y:S01]  /*63b0*/  LD.E R13, desc[UR36][R6.64] ;  /* 0x00000024060d7980 */ /* 0x015ea2000c101900 */
[----:B------:R-:W-:Y:S01]  /*63c0*/  IMAD.WIDE.U32 R8, R11, 0x4, R4 ;  /* 0x000000040b087825 */ /* 0x000fe200078e0004 */
[----:B------:R-:W-:-:S04]  /*63d0*/  ISETP.NE.AND P0, PT, R12, 0x1, PT ;  /* 0x000000010c00780c */ /* 0x000fc80003f05270 */
[----:B--2---:R1:W-:Y:S09]  /*63e0*/  ST.E desc[UR36][R8.64], R13 ;  /* 0x0000000d08007985 */ /* 0x0043f2000c101924 */
[----:B------:R-:W-:Y:S05]  /*63f0*/  @!P0 BRA `(.L_x_119) ;  /* 0x0000000000188947 */ /* 0x000fea0003800000 */
[----:B------:R-:W2:Y:S01]  /*6400*/  LD.E R11, desc[UR36][R6.64+0x4] ;  /* 0x00000424060b7980 */ /* 0x000ea2000c101900 */
[----:B------:R-:W-:-:S03]  /*6410*/  ISETP.NE.AND P0, PT, R12, 0x2, PT ;  /* 0x000000020c00780c */ /* 0x000fc60003f05270 */
[----:B--2---:R3:W-:Y:S10]  /*6420*/  ST.E desc[UR36][R8.64+0x4], R11 ;  /* 0x0000040b08007985 */ /* 0x0047f4000c101924 */
[----:B------:R-:W-:Y:S05]  /*6430*/  @!P0 BRA `(.L_x_119) ;  /* 0x0000000000088947 */ /* 0x000fea0003800000 */
[----:B------:R-:W2:Y:S04]  /*6440*/  LD.E R7, desc[UR36][R6.64+0x8] ;  /* 0x0000082406077980 */ /* 0x000ea8000c101900 */
[----:B--2---:R0:W-:Y:S02]  /*6450*/  ST.E desc[UR36][R8.64+0x8], R7 ;  /* 0x0000080708007985 */ /* 0x0041e4000c101924 */
.L_x_119:
[----:B------:R-:W-:Y:S05]  /*6460*/  BSYNC.RECONVERGENT B0 ;  /* 0x0000000000007941 */ /* 0x000fea0003800200 */
.L_x_118:
[----:B------:R-:W-:Y:S01]  /*6470*/  ISETP.NE.AND P0, PT, R50, RZ, PT ;  /* 0x000000ff3200720c */ /* 0x000fe20003f05270 */
[----:B------:R-:W-:-:S12]  /*6480*/  BSSY.RECONVERGENT B0, `(.L_x_128) ;  /* 0x000012c000007945 */ /* 0x000fd80003800200 */
[----:B------:R-:W-:Y:S05]  /*6490*/  @P0 BRA `(.L_x_129) ;  /* 0x0000001000a80947 */ /* 0x000fea0003800000 */
[----:B------:R-:W-:-:S13]  /*64a0*/  ISETP.NE.AND P0, PT, R34, RZ, PT ;  /* 0x000000ff2200720c */ /* 0x000fda0003f05270 */
[----:B------:R-:W-:Y:S05]  /*64b0*/  @!P0 BRA `(.L_x_130) ;  /* 0x0000000800d88947 */ /* 0x000fea0003800000 */
[----:B------:R-:W-:Y:S02]  /*64c0*/  LOP3.LUT R37, R37, 0x3, RZ, 0xc0, !PT ;  /* 0x0000000325257812 */ /* 0x000fe400078ec0ff */
[----:B------:R-:W-:-:S07]  /*64d0*/  MOV R10, R39 ;  /* 0x00000027000a7202 */ /* 0x000fce0000000f00 */
.L_x_141:
[----:B01234-:R-:W-:Y:S01]  /*64e0*/  IADD3 R9, PT, PT, -R39, R10, RZ ;  /* 0x0000000a27097210 */ /* 0x01ffe20007ffe1ff */
[----:B------:R-:W2:Y:S04]  /*64f0*/  LDL R11, [R2] ;  /* 0x00000000020b7983 */ /* 0x000ea80000100800 */
[----:B------:R-:W-:-:S04]  /*6500*/  IMAD.WIDE.U32 R6, R9, 0x4, R26 ;  /* 0x0000000409067825 */ /* 0x000fc800078e001a */
[----:B------:R-:W-:Y:S02]  /*6510*/  IMAD.WIDE.U32 R8, R9, 0x4, R4 ;  /* 0x0000000409087825 */ /* 0x000fe400078e0004 */
[----:B------:R-:W2:Y:S04]  /*6520*/  LD.E R6, desc[UR36][R6.64] ;  /* 0x0000002406067980 */ /* 0x000ea8000c101900 */
[----:B------:R0:W5:Y:S01]  /*6530*/  LD.E R12, desc[UR36][R8.64] ;  /* 0x00000024080c7980 */ /* 0x000162000c101900 */
[----:B------:R-:W-:Y:S01]  /*6540*/  ISETP.GE.U32.AND P0, PT, R35, 0xf, PT ;  /* 0x0000000f2300780c */ /* 0x000fe20003f06070 */
[----:B------:R-:W-:Y:S01]  /*6550*/  BSSY.RECONVERGENT B1, `(.L_x_131) ;  /* 0x000004d000017945 */ /* 0x000fe20003800200 */
[----:B------:R-:W-:Y:S02]  /*6560*/  IMAD.MOV.U32 R13, RZ, RZ, RZ ;  /* 0x000000ffff0d7224 */ /* 0x000fe400078e00ff */
[----:B--2---:R-:W-:-:S09]  /*6570*/  FMUL R11, R11, R6 ;  /* 0x000000060b0b7220 */ /* 0x004fd20000400000 */
[----:B0-----:R-:W-:Y:S05]  /*6580*/  @!P0 BRA `(.L_x_132) ;  /* 0x0000000400248947 */ /* 0x001fea0003800000 */
[----:B------:R-:W-:Y:S01]  /*6590*/  HFMA2 R13, -RZ, RZ, 0, 0 ;  /* 0x00000000ff0d7431 */ /* 0x000fe200000001ff */
[----:B------:R-:W-:Y:S06]  /*65a0*/  BSSY.RECONVERGENT B2, `(.L_x_133) ;  /* 0x0000046000027945 */ /* 0x000fec0003800200 */
.L_x_134:
[----:B------:R-:W-:-:S04]  /*65b0*/  IMAD.WIDE.U32 R6, R13, 0x4, R26 ;  /* 0x000000040d067825 */ /* 0x000fc800078e001a */
[----:B------:R-:W-:Y:S01]  /*65c0*/  IMAD.WIDE.U32 R8, R13, 0x4, R4 ;  /* 0x000000040d087825 */ /* 0x000fe200078e0004 */
[----:B------:R-:W2:Y:S04]  /*65d0*/  LD.E R14, desc[UR36][R6.64] ;  /* 0x00000024060e7980 */ /* 0x000ea8000c101900 */
[----:B------:R-:W3:Y:S04]  /*65e0*/  LD.E R24, desc[UR36][R6.64+0x4] ;  /* 0x0000042406187980 */ /* 0x000ee8000c101900 */
[----:B------:R-:W4:Y:S04]  /*65f0*/  LD.E R20, desc[UR36][R8.64] ;  /* 0x0000002408147980 */ /* 0x000f28000c101900 */
        /* <DEDUP_REMOVED lines=10> */
[----:B------:R-:W4:Y:S01]  /*66a0*/  LD.E R55, desc[UR36][R8.64+0x30] ;  /* 0x0000302408377980 */ /* 0x000f22000c101900 */
[----:B--2---:R-:W-:-:S03]  /*66b0*/  FMUL R15, R11, R14 ;  /* 0x0000000e0b0f7220 */ /* 0x004fc60000400000 */
[----:B------:R-:W2:Y:S01]  /*66c0*/  LD.E R14, desc[UR36][R6.64+0x20] ;  /* 0x00002024060e7980 */ /* 0x000ea2000c101900 */
[----:B---3--:R-:W-:Y:S01]  /*66d0*/  FMUL R24, R11, R24 ;  /* 0x000000180b187220 */ /* 0x008fe20000400000 */
[----:B----45:R-:W-:Y:S02]  /*66e0*/  FFMA R15, -R15, R20, R12 ;  /* 0x000000140f0f7223 */ /* 0x030fe4000000010c */
[----:B------:R-:W3:Y:S02]  /*66f0*/  LD.E R20, desc[UR36][R6.64+0x10] ;  /* 0x0000102406147980 */ /* 0x000ee4000c101900 */
[----:B------:R-:W-:Y:S02]  /*6700*/  FFMA R15, -R24, R21, R15 ;  /* 0x00000015180f7223 */ /* 0x000fe4000000010f */
[----:B------:R-:W4:Y:S01]  /*6710*/  LD.E R21, desc[UR36][R8.64+0x10] ;  /* 0x0000102408157980 */ /* 0x000f22000c101900 */
[----:B------:R-:W-:-:S03]  /*6720*/  FMUL R34, R11, R34 ;  /* 0x000000220b227220 */ /* 0x000fc60000400000 */
[----:B------:R-:W2:Y:S01]  /*6730*/  LD.E R24, desc[UR36][R6.64+0x14] ;  /* 0x0000142406187980 */ /* 0x000ea2000c101900 */
[----:B------:R-:W-:-:S03]  /*6740*/  FFMA R15, -R34, R25, R15 ;  /* 0x00000019220f7223 */ /* 0x000fc6000000010f */
[----:B------:R-:W2:Y:S01]  /*6750*/  LD.E R25, desc[UR36][R8.64+0x14] ;  /* 0x0000142408197980 */ /* 0x000ea2000c101900 */
[----:B------:R-:W-:-:S03]  /*6760*/  FMUL R38, R11, R38 ;  /* 0x000000260b267220 */ /* 0x000fc60000400000 */
[----:B------:R-:W2:Y:S01]  /*6770*/  LD.E R34, desc[UR36][R6.64+0x18] ;  /* 0x0000182406227980 */ /* 0x000ea2000c101900 */
[----:B------:R-:W-:-:S03]  /*6780*/  FFMA R15, -R38, R31, R15 ;  /* 0x0000001f260f7223 */ /* 0x000fc6000000010f */
[----:B------:R-:W2:Y:S04]  /*6790*/  LD.E R31, desc[UR36][R8.64+0x18] ;  /* 0x00001824081f7980 */ /* 0x000ea8000c101900 */
[----:B------:R-:W2:Y:S04]  /*67a0*/  LD.E R38, desc[UR36][R6.64+0x1c] ;  /* 0x00001c2406267980 */ /* 0x000ea8000c101900 */
[----:B------:R-:W2:Y:S01]  /*67b0*/  LD.E R12, desc[UR36][R8.64+0x20] ;  /* 0x00002024080c7980 */ /* 0x000ea2000c101900 */
[----:B---3--:R-:W-:-:S04]  /*67c0*/  FMUL R20, R11, R20 ;  /* 0x000000140b147220 */ /* 0x008fc80000400000 */
[----:B----4-:R-:W-:Y:S02]  /*67d0*/  FFMA R15, -R20, R21, R15 ;  /* 0x00000015140f7223 */ /* 0x010fe4000000010f */
[----:B------:R-:W3:Y:S01]  /*67e0*/  LD.E R20, desc[UR36][R6.64+0x24] ;  /* 0x0000242406147980 */ /* 0x000ee2000c101900 */
[C---:B--2---:R-:W-:Y:S01]  /*67f0*/  FMUL R24, R11.reuse, R24 ;  /* 0x000000180b187220 */ /* 0x044fe20000400000 */
[----:B------:R-:W-:Y:S02]  /*6800*/  FMUL R14, R11, R14 ;  /* 0x0000000e0b0e7220 */ /* 0x000fe40000400000 */
[----:B------:R-:W2:Y:S01]  /*6810*/  LD.E R21, desc[UR36][R8.64+0x38] ;  /* 0x0000382408157980 */ /* 0x000ea2000c101900 */
[----:B------:R-:W-:-:S03]  /*6820*/  FFMA R15, -R24, R25, R15 ;  /* 0x00000019180f7223 */ /* 0x000fc6000000010f */
        /* <DEDUP_REMOVED lines=8> */
[----:B------:R0:W2:Y:S01]  /*68b0*/  LD.E R38, desc[UR36][R6.64+0x3c] ;  /* 0x00003c2406267980 */ /* 0x0000a2000c101900 */
[----:B------:R-:W-:-:S03]  /*68c0*/  FFMA R40, -R14, R12, R31 ;  /* 0x0000000c0e287223 */ /* 0x000fc6000000011f */
[----:B------:R-:W2:Y:S04]  /*68d0*/  LD.E R14, desc[UR36][R8.64+0x34] ;  /* 0x00003424080e7980 */ /* 0x000ea8000c101900 */
[----:B------:R-:W0:Y:S01]  /*68e0*/  LD.E R12, desc[UR36][R6.64+0x38] ;  /* 0x00003824060c7980 */ /* 0x000e22000c101900 */
[----:B------:R-:W-:Y:S01]  /*68f0*/  FMUL R52, R11, R52 ;  /* 0x000000340b347220 */ /* 0x000fe20000400000 */
[----:B------:R-:W-:Y:S01]  /*6900*/  IADD3 R13, PT, PT, R13, 0x10, RZ ;  /* 0x000000100d0d7810 */ /* 0x000fe20007ffe0ff */
[----:B------:R-:W-:-:S03]  /*6910*/  FMUL R54, R11, R54 ;  /* 0x000000360b367220 */ /* 0x000fc60000400000 */
[----:B------:R-:W-:Y:S01]  /*6920*/  ISETP.NE.AND P0, PT, R13, R0, PT ;  /* 0x000000000d00720c */ /* 0x000fe20003f05270 */
[C---:B---3--:R-:W-:Y:S01]  /*6930*/  FMUL R31, R11.reuse, R20 ;  /* 0x000000140b1f7220 */ /* 0x048fe20000400000 */
[----:B----4-:R-:W-:-:S03]  /*6940*/  FMUL R24, R11, R24 ;  /* 0x000000180b187220 */ /* 0x010fc60000400000 */
[----:B--2---:R-:W-:-:S04]  /*6950*/  FFMA R15, -R31, R15, R40 ;  /* 0x0000000f1f0f7223 */ /* 0x004fc80000000128 */
[----:B------:R-:W-:-:S04]  /*6960*/  FFMA R15, -R24, R50, R15 ;  /* 0x00000032180f7223 */ /* 0x000fc8000000010f */
[----:B------:R-:W-:Y:S01]  /*6970*/  FFMA R15, -R52, R53, R15 ;  /* 0x00000035340f7223 */ /* 0x000fe2000000010f */
[----:B------:R-:W-:-:S03]  /*6980*/  FMUL R34, R11, R34 ;  /* 0x000000220b227220 */ /* 0x000fc60000400000 */
[----:B------:R-:W-:-:S04]  /*6990*/  FFMA R15, -R54, R55, R15 ;  /* 0x00000037360f7223 */ /* 0x000fc8000000010f */
[----:B------:R-:W-:Y:S01]  /*69a0*/  FFMA R14, -R34, R14, R15 ;  /* 0x0000000e220e7223 */ /* 0x000fe2000000010f */
[----:B0-----:R-:W-:-:S04]  /*69b0*/  FMUL R7, R11, R12 ;  /* 0x0000000c0b077220 */ /* 0x001fc80000400000 */
[----:B------:R-:W-:Y:S01]  /*69c0*/  FFMA R14, -R7, R21, R14 ;  /* 0x00000015070e7223 */ /* 0x000fe2000000010e */
[----:B------:R-:W-:-:S04]  /*69d0*/  FMUL R7, R11, R38 ;  /* 0x000000260b077220 */ /* 0x000fc80000400000 */
[----:B------:R-:W-:Y:S01]  /*69e0*/  FFMA R12, -R7, R25, R14 ;  /* 0x00000019070c7223 */ /* 0x000fe2000000010e */
[----:B------:R-:W-:Y:S06]  /*69f0*/  @P0 BRA `(.L_x_134) ;  /* 0xfffffff800ec0947 */ /* 0x000fec000383ffff */
[----:B------:R-:W-:Y:S05]  /*6a00*/  BSYNC.RECONVERGENT B2 ;  /* 0x0000000000027941 */ /* 0x000fea0003800200 */
.L_x_133:
[----:B------:R-:W-:-:S07]  /*6a10*/  IMAD.MOV.U32 R13, RZ, RZ, R0 ;  /* 0x000000ffff0d7224 */ /* 0x000fce00078e0000 */
.L_x_132:
[----:B------:R-:W-:Y:S05]  /*6a20*/  BSYNC.RECONVERGENT B1 ;  /* 0x0000000000017941 */ /* 0x000fea0003800200 */
.L_x_131:
[----:B------:R-:W-:Y:S01]  /*6a30*/  ISETP.NE.AND P0, PT, R3, RZ, PT ;  /* 0x000000ff0300720c */ /* 0x000fe20003f05270 */
[----:B------:R-:W-:-:S12]  /*6a40*/  BSSY.RECONVERGENT B1, `(.L_x_135) ;  /* 0x0000055000017945 */ /* 0x000fd80003800200 */
[----:B------:R-:W-:Y:S05]  /*6a50*/  @!P0 BRA `(.L_x_136) ;  /* 0x00000004004c8947 */ /* 0x000fea0003800000 */
[----:B------:R-:W-:Y:S01]  /*6a60*/  ISETP.GE.U32.AND P0, PT, R32, 0x7, PT ;  /* 0x000000072000780c */ /* 0x000fe20003f06070 */
[----:B------:R-:W-:Y:S01]  /*6a70*/  BSSY.RECONVERGENT B2, `(.L_x_137) ;  /* 0x0000026000027945 */ /* 0x000fe20003800200 */
[----:B------:R-:W-:-:S11]  /*6a80*/  LOP3.LUT P1, RZ, R36, 0x7, RZ, 0xc0, !PT ;  /* 0x0000000724ff7812 */ /* 0x000fd6000782c0ff */
[----:B------:R-:W-:Y:S05]  /*6a90*/  @!P0 BRA `(.L_x_138) ;  /* 0x00000000008c8947 */ /* 0x000fea0003800000 */
        /* <DEDUP_REMOVED lines=16> */
[----:B---3-5:R-:W-:-:S03]  /*6ba0*/  FFMA R24, -R15, R20, R12 ;  /* 0x000000140f187223 */ /* 0x028fc6000000010c */
[----:B------:R-:W3:Y:S04]  /*6bb0*/  LD.E R12, desc[UR36][R6.64+0x18] ;  /* 0x00001824060c7980 */ /* 0x000ee8000c101900 */
[----:B------:R0:W3:Y:S04]  /*6bc0*/  LD.E R20, desc[UR36][R6.64+0x1c] ;  /* 0x00001c2406147980 */ /* 0x0000e8000c101900 */
[----:B------:R1:W3:Y:S01]  /*6bd0*/  LD.E R15, desc[UR36][R8.64+0x18] ;  /* 0x00001824080f7980 */ /* 0x0002e2000c101900 */
[----:B----4-:R-:W-:-:S04]  /*6be0*/  FMUL R25, R11, R34 ;  /* 0x000000220b197220 */ /* 0x010fc80000400000 */
[----:B------:R-:W-:Y:S01]  /*6bf0*/  FFMA R24, -R25, R31, R24 ;  /* 0x0000001f19187223 */ /* 0x000fe20000000118 */
[----:B------:R-:W-:-:S04]  /*6c00*/  FMUL R25, R11, R38 ;  /* 0x000000260b197220 */ /* 0x000fc80000400000 */
[----:B------:R-:W-:Y:S01]  /*6c10*/  FFMA R24, -R25, R40, R24 ;  /* 0x0000002819187223 */ /* 0x000fe20000000118 */
[----:B------:R-:W-:-:S04]  /*6c20*/  FMUL R25, R11, R50 ;  /* 0x000000320b197220 */ /* 0x000fc80000400000 */
[----:B------:R-:W-:Y:S01]  /*6c30*/  FFMA R24, -R25, R52, R24 ;  /* 0x0000003419187223 */ /* 0x000fe20000000118 */
[----:B0-----:R-:W-:-:S04]  /*6c40*/  FMUL R7, R11, R54 ;  /* 0x000000360b077220 */ /* 0x001fc80000400000 */
[----:B------:R-:W-:Y:S01]  /*6c50*/  FFMA R7, -R7, R53, R24 ;  /* 0x0000003507077223 */ /* 0x000fe20000000118 */
[----:B------:R-:W-:Y:S01]  /*6c60*/  IADD3 R13, PT, PT, R13, 0x8, RZ ;  /* 0x000000080d0d7810 */ /* 0x000fe20007ffe0ff */
[----:B--2---:R-:W-:-:S04]  /*6c70*/  FMUL R14, R11, R14 ;  /* 0x0000000e0b0e7220 */ /* 0x004fc80000400000 */
[----:B------:R-:W-:Y:S01]  /*6c80*/  FFMA R14, -R14, R55, R7 ;  /* 0x000000370e0e7223 */ /* 0x000fe20000000107 */
[C---:B---3--:R-:W-:Y:S01]  /*6c90*/  FMUL R7, R11.reuse, R12 ;  /* 0x0000000c0b077220 */ /* 0x048fe20000400000 */
[----:B-1----:R-:W-:-:S03]  /*6ca0*/  FMUL R9, R11, R20 ;  /* 0x000000140b097220 */ /* 0x002fc60000400000 */
[----:B------:R-:W-:-:S04]  /*6cb0*/  FFMA R14, -R7, R15, R14 ;  /* 0x0000000f070e7223 */ /* 0x000fc8000000010e */
[----:B------:R-:W-:-:S07]  /*6cc0*/  FFMA R12, -R9, R21, R14 ;  /* 0x00000015090c7223 */ /* 0x000fce000000010e */
.L_x_138:
[----:B------:R-:W-:Y:S05]  /*6cd0*/  BSYNC.RECONVERGENT B2 ;  /* 0x0000000000027941 */ /* 0x000fea0003800200 */
.L_x_137:
[----:B------:R-:W-:Y:S05]  /*6ce0*/  @!P1 BRA `(.L_x_136) ;  /* 0x0000000000a89947 */ /* 0x000fea0003800000 */
[----:B------:R-:W-:Y:S01]  /*6cf0*/  ISETP.GE.U32.AND P1, PT, R33, 0x3, PT ;  /* 0x000000032100780c */ /* 0x000fe20003f26070 */
[----:B------:R-:W-:Y:S01]  /*6d00*/  BSSY.RECONVERGENT B2, `(.L_x_139) ;  /* 0x0000016000027945 */ /* 0x000fe20003800200 */
[----:B------:R-:W-:-:S11]  /*6d10*/  ISETP.NE.AND P0, PT, R37, RZ, PT ;  /* 0x000000ff2500720c */ /* 0x000fd60003f05270 */
[----:B------:R-:W-:Y:S05]  /*6d20*/  @!P1 BRA `(.L_x_140) ;  /* 0x00000000004c9947 */ /* 0x000fea0003800000 */
[----:B------:R-:W-:-:S04]  /*6d30*/  IMAD.WIDE.U32 R6, R13, 0x4, R26 ;  /* 0x000000040d067825 */ /* 0x000fc800078e001a */
[C---:B------:R-:W-:Y:S01]  /*6d40*/  IMAD.WIDE.U32 R8, R13.reuse, 0x4, R4 ;  /* 0x000000040d087825 */ /* 0x040fe200078e0004 */
[----:B------:R-:W2:Y:S04]  /*6d50*/  LD.E R14, desc[UR36][R6.64] ;  /* 0x00000024060e7980 */ /* 0x000ea8000c101900 */
[----:B------:R-:W3:Y:S04]  /*6d60*/  LD.E R20, desc[UR36][R8.64] ;  /* 0x0000002408147980 */ /* 0x000ee8000c101900 */
[----:B------:R-:W4:Y:S04]  /*6d70*/  LD.E R24, desc[UR36][R6.64+0x4] ;  /* 0x0000042406187980 */ /* 0x000f28000c101900 */
[----:B------:R-:W4:Y:S04]  /*6d80*/  LD.E R21, desc[UR36][R8.64+0x4] ;  /* 0x0000042408157980 */ /* 0x000f28000c101900 */
[----:B------:R-:W4:Y:S04]  /*6d90*/  LD.E R34, desc[UR36][R6.64+0x8] ;  /* 0x0000082406227980 */ /* 0x000f28000c101900 */
[----:B------:R-:W4:Y:S04]  /*6da0*/  LD.E R38, desc[UR36][R6.64+0xc] ;  /* 0x00000c2406267980 */ /* 0x000f28000c101900 */
[----:B------:R-:W4:Y:S04]  /*6db0*/  LD.E R25, desc[UR36][R8.64+0x8] ;  /* 0x0000082408197980 */ /* 0x000f28000c101900 */
[----:B------:R-:W4:Y:S01]  /*6dc0*/  LD.E R31, desc[UR36][R8.64+0xc] ;  /* 0x00000c24081f7980 */ /* 0x000f22000c101900 */
[----:B------:R-:W-:Y:S01]  /*6dd0*/  IADD3 R13, PT, PT, R13, 0x4, RZ ;  /* 0x000000040d0d7810 */ /* 0x000fe20007ffe0ff */
[----:B--2---:R-:W-:-:S04]  /*6de0*/  FMUL R15, R11, R14 ;  /* 0x0000000e0b0f7220 */ /* 0x004fc80000400000 */
[----:B---3-5:R-:W-:Y:S01]  /*6df0*/  FFMA R15, -R15, R20, R12 ;  /* 0x000000140f0f7223 */ /* 0x028fe2000000010c */
[----:B----4-:R-:W-:-:S04]  /*6e00*/  FMUL R24, R11, R24 ;  /* 0x000000180b187220 */ /* 0x010fc80000400000 */
[----:B------:R-:W-:Y:S01]  /*6e10*/  FFMA R15, -R24, R21, R15 ;  /* 0x00000015180f7223 */ /* 0x000fe2000000010f */
[C---:B------:R-:W-:Y:S01]  /*6e20*/  FMUL R34, R11.reuse, R34 ;  /* 0x000000220b227220 */ /* 0x040fe20000400000 */
[----:B------:R-:W-:-:S03]  /*6e30*/  FMUL R38, R11, R38 ;  /* 0x000000260b267220 */ /* 0x000fc60000400000 */
[----:B------:R-:W-:-:S04]  /*6e40*/  FFMA R15, -R34, R25, R15 ;  /* 0x00000019220f7223 */ /* 0x000fc8000000010f */
[----:B------:R-:W-:-:S07]  /*6e50*/  FFMA R12, -R38, R31, R15 ;  /* 0x0000001f260c7223 */ /* 0x000fce000000010f */
.L_x_140:
[----:B------:R-:W-:Y:S05]  /*6e60*/  BSYNC.RECONVERGENT B2 ;  /* 0x0000000000027941 */ /* 0x000fea0003800200 */
.L_x_139:
[----:B------:R-:W-:Y:S05]  /*6e70*/  @!P0 BRA `(.L_x_136) ;  /* 0x0000000000448947 */ /* 0x000fea0003800000 */
[----:B------:R-:W-:-:S04]  /*6e80*/  IMAD.WIDE.U32 R6, R13, 0x4, R26 ;  /* 0x000000040d067825 */ /* 0x000fc800078e001a */
[----:B------:R-:W-:Y:S01]  /*6e90*/  IMAD.WIDE.U32 R8, R13, 0x4, R4 ;  /* 0x000000040d087825 */ /* 0x000fe200078e0004 */
[----:B------:R-:W2:Y:S04]  /*6ea0*/  LD.E R14, desc[UR36][R6.64] ;  /* 0x00000024060e7980 */ /* 0x000ea8000c101900 */
[----:B------:R-:W3:Y:S01]  /*6eb0*/  LD.E R15, desc[UR36][R8.64] ;  /* 0x00000024080f7980 */ /* 0x000ee2000c101900 */
[----:B------:R-:W-:Y:S01]  /*6ec0*/  ISETP.NE.AND P0, PT, R37, 0x1, PT ;  /* 0x000000012500780c */ /* 0x000fe20003f05270 */
[----:B--2---:R-:W-:-:S04]  /*6ed0*/  FMUL R13, R11, R14 ;  /* 0x0000000e0b0d7220 */ /* 0x004fc80000400000 */
[----:B---3-5:R-:W-:-:S08]  /*6ee0*/  FFMA R12, -R13, R15, R12 ;  /* 0x0000000f0d0c7223 */ /* 0x028fd0000000010c */
[----:B------:R-:W-:Y:S05]  /*6ef0*/  @!P0 BRA `(.L_x_136) ;  /* 0x0000000000248947 */ /* 0x000fea0003800000 */
[----:B------:R-:W-:Y:S01]  /*6f00*/  ISETP.NE.AND P0, PT, R37, 0x2, PT ;  /* 0x000000022500780c */ /* 0x000fe20003f05270 */
[----:B------:R-:W2:Y:S04]  /*6f10*/  LD.E R14, desc[UR36][R6.64+0x4] ;  /* 0x00000424060e7980 */ /* 0x000ea8000c101900 */
[----:B------:R-:W3:Y:S08]  /*6f20*/  LD.E R15, desc[UR36][R8.64+0x4] ;  /* 0x00000424080f7980 */ /* 0x000ef0000c101900 */
[----:B------:R-:W4:Y:S04]  /*6f30*/  @P0 LD.E R20, desc[UR36][R6.64+0x8] ;  /* 0x0000082406140980 */ /* 0x000f28000c101900 */
[----:B------:R-:W5:Y:S01]  /*6f40*/  @P0 LD.E R21, desc[UR36][R8.64+0x8] ;  /* 0x0000082408150980 */ /* 0x000f62000c101900 */
[----:B--2---:R-:W-:-:S04]  /*6f50*/  FMUL R13, R11, R14 ;  /* 0x0000000e0b0d7220 */ /* 0x004fc80000400000 */
[----:B---3--:R-:W-:Y:S01]  /*6f60*/  FFMA R12, -R13, R15, R12 ;  /* 0x0000000f0d0c7223 */ /* 0x008fe2000000010c */
[----:B----4-:R-:W-:-:S04]  /*6f70*/  @P0 FMUL R11, R11, R20 ;  /* 0x000000140b0b0220 */ /* 0x010fc80000400000 */
[----:B-----5:R-:W-:-:S07]  /*6f80*/  @P0 FFMA R12, -R11, R21, R12 ;  /* 0x000000150b0c0223 */ /* 0x020fce000000010c */
.L_x_136:
[----:B------:R-:W-:Y:S05]  /*6f90*/  BSYNC.RECONVERGENT B1 ;  /* 0x0000000000017941 */ /* 0x000fea0003800200 */
.L_x_135:
[----:B------:R-:W0:Y:S02]  /*6fa0*/  LDCU UR4, c[0x0][0x390] ;  /* 0x00007200ff0477ac */ /* 0x000e240008000800 */
[C---:B0-----:R-:W-:Y:S01]  /*6fb0*/  VIADD R7, R10.reuse, UR4 ;  /* 0x000000040a077c36 */ /* 0x041fe20008000000 */
[----:B------:R-:W-:-:S03]  /*6fc0*/  IADD3 R10, PT, PT, R10, 0x1, RZ ;  /* 0x000000010a0a7810 */ /* 0x000fc60007ffe0ff */
[----:B------:R-:W-:Y:S01]  /*6fd0*/  IMAD.WIDE R6, R7, 0x4, R22 ;  /* 0x0000000407067825 */ /* 0x000fe200078e0216 */
[----:B------:R-:W-:-:S04]  /*6fe0*/  ISETP.GE.AND P0, PT, R10, UR4, PT ;  /* 0x000000040a007c0c */ /* 0x000fc8000bf06270 */
[----:B-----5:R0:W-:Y:S09]  /*6ff0*/  ST.E desc[UR36][R6.64], R12 ;  /* 0x0000000c06007985 */ /* 0x0201f2000c101924 */
[----:B------:R-:W-:Y:S05]  /*7000*/  @!P0 BRA `(.L_x_141) ;  /* 0xfffffff400348947 */ /* 0x000fea000383ffff */
[----:B------:R-:W-:Y:S05]  /*7010*/  BRA `(.L_x_129) ;  /* 0x0000000400c87947 */ /* 0x000fea0003800000 */
.L_x_130:
[----:B------:R-:W-:Y:S01]  /*7020*/  ISETP.GE.U32.AND P0, PT, R35, 0xf, PT ;  /* 0x0000000f2300780c */ /* 0x000fe20003f06070 */
[----:B------:R-:W-:Y:S01]  /*7030*/  BSSY.RECONVERGENT B1, `(.L_x_142) ;  /* 0x000002f000017945 */ /* 0x000fe20003800200 */
[----:B------:R-:W-:Y:S02]  /*7040*/  ISETP.NE.AND P1, PT, R3, RZ, PT ;  /* 0x000000ff0300720c */ /* 0x000fe40003f25270 */
[----:B01234-:R-:W-:-:S09]  /*7050*/  MOV R8, R39 ;  /* 0x0000002700087202 */ /* 0x01ffd20000000f00 */
[----:B------:R-:W-:Y:S05]  /*7060*/  @!P0 BRA `(.L_x_143) ;  /* 0x0000000000ac8947 */ /* 0x000fea0003800000 */
[----:B------:R-:W-:Y:S01]  /*7070*/  IMAD.MOV.U32 R9, RZ, RZ, RZ ;  /* 0x000000ffff097224 */ /* 0x000fe200078e00ff */
[----:B------:R-:W-:-:S07]  /*7080*/  MOV R8, R39 ;  /* 0x0000002700087202 */ /* 0x000fce0000000f00 */
.L_x_144:
[----:B------:R-:W-:Y:S01]  /*7090*/  IADD3 R3, PT, PT, -R39, R8, RZ ;  /* 0x0000000827037210 */ /* 0x000fe20007ffe1ff */
[----:B------:R-:W0:Y:S04]  /*70a0*/  LDCU UR4, c[0x0][0x390] ;  /* 0x00007200ff0477ac */ /* 0x000e280008000800 */
[----:B------:R-:W-:-:S05]  /*70b0*/  IMAD.WIDE.U32 R2, R3, 0x4, R4 ;  /* 0x0000000403027825 */ /* 0x000fca00078e0004 */
[----:B----4-:R-:W2:Y:S01]  /*70c0*/  LD.E R11, desc[UR36][R2.64] ;  /* 0x00000024020b7980 */ /* 0x010ea2000c101900 */
[----:B0-----:R-:W-:-:S04]  /*70d0*/  VIADD R7, R8, UR4 ;  /* 0x0000000408077c36 */ /* 0x001fc80008000000 */
        /* <DEDUP_REMOVED lines=31> */
[----:B------:R-:W-:-:S02]  /*72d0*/  IADD3 R9, PT, PT, R9, 0x10, RZ ;  /* 0x0000001009097810 */ /* 0x000fc40007ffe0ff */
[----:B------:R-:W-:Y:S02]  /*72e0*/  IADD3 R8, PT, PT, R8, 0x10, RZ ;  /* 0x0000001008087810 */ /* 0x000fe40007ffe0ff */
[----:B------:R-:W-:Y:S01]  /*72f0*/  ISETP.NE.AND P0, PT, R9, R0, PT ;  /* 0x000000000900720c */ /* 0x000fe20003f05270 */
[----:B--2---:R4:W-:-:S12]  /*7300*/  ST.E desc[UR36][R6.64+0x3c], R21 ;  /* 0x00003c1506007985 */ /* 0x0049d8000c101924 */
[----:B------:R-:W-:Y:S05]  /*7310*/  @P0 BRA `(.L_x_144) ;  /* 0xfffffffc005c0947 */ /* 0x000fea000383ffff */
.L_x_143:
[----:B------:R-:W-:Y:S05]  /*7320*/  BSYNC.RECONVERGENT B1 ;  /* 0x0000000000017941 */ /* 0x000fea0003800200 */
.L_x_142:
[----:B------:R-:W-:Y:S05]  /*7330*/  @!P1 BRA `(.L_x_129) ;  /* 0x0000000400009947 */ /* 0x000fea0003800000 */
[----:B------:R-:W-:Y:S01]  /*7340*/  ISETP.GE.U32.AND P0, PT, R32, 0x7, PT ;  /* 0x000000072000780c */ /* 0x000fe20003f06070 */
[----:B------:R-:W-:Y:S01]  /*7350*/  BSSY.RECONVERGENT B1, `(.L_x_145) ;  /* 0x0000019000017945 */ /* 0x000fe20003800200 */
[----:B------:R-:W-:-:S11]  /*7360*/  LOP3.LUT P1, RZ, R36, 0x7, RZ, 0xc0, !PT ;  /* 0x0000000724ff7812 */ /* 0x000fd6000782c0ff */
[----:B------:R-:W-:Y:S05]  /*7370*/  @!P0 BRA `(.L_x_146) ;  /* 0x0000000000588947 */ /* 0x000fea0003800000 */
[----:B------:R-:W-:Y:S01]  /*7380*/  IMAD.IADD R3, R8, 0x1, -R39 ;  /* 0x0000000108037824 */ /* 0x000fe200078e0a27 */
[----:B------:R-:W4:Y:S03]  /*7390*/  LDCU UR4, c[0x0][0x390] ;  /* 0x00007200ff0477ac */ /* 0x000f260008000800 */
[----:B------:R-:W-:-:S05]  /*73a0*/  IMAD.WIDE R2, R3, 0x4, R4 ;  /* 0x0000000403027825 */ /* 0x000fca00078e0204 */
[----:B------:R-:W2:Y:S01]  /*73b0*/  LD.E R9, desc[UR36][R2.64] ;  /* 0x0000002402097980 */ /* 0x000ea2000c101900 */
[----:B----4-:R-:W-:-:S05]  /*73c0*/  IADD3 R7, PT, PT, R8, UR4, RZ ;  /* 0x0000000408077c10 */ /* 0x010fca000fffe0ff */
        /* <DEDUP_REMOVED lines=17> */
.L_x_146:
[----:B------:R-:W-:Y:S05]  /*74e0*/  BSYNC.RECONVERGENT B1 ;  /* 0x0000000000017941 */ /* 0x000fea0003800200 */
.L_x_145:
[----:B------:R-:W-:Y:S05]  /*74f0*/  @!P1 BRA `(.L_x_129) ;  /* 0x0000000000909947 */ /* 0x000fea0003800000 */
[----:B------:R-:W-:Y:S01]  /*7500*/  ISETP.GE.U32.AND P1, PT, R33, 0x3, PT ;  /* 0x000000032100780c */ /* 0x000fe20003f26070 */
[----:B------:R-:W-:Y:S01]  /*7510*/  BSSY.RECONVERGENT B1, `(.L_x_147) ;  /* 0x0000012000017945 */ /* 0x000fe20003800200 */
[----:B------:R-:W-:-:S04]  /*7520*/  LOP3.LUT R37, R37, 0x3, RZ, 0xc0, !PT ;  /* 0x0000000325257812 */ /* 0x000fc800078ec0ff */
[----:B------:R-:W-:-:S07]  /*7530*/  ISETP.NE.AND P0, PT, R37, RZ, PT ;  /* 0x000000ff2500720c */ /* 0x000fce0003f05270 */
[----:B------:R-:W-:Y:S06]  /*7540*/  @!P1 BRA `(.L_x_148) ;  /* 0x0000000000389947 */ /* 0x000fec0003800000 */
[----:B------:R-:W-:Y:S01]  /*7550*/  IMAD.IADD R3, R8, 0x1, -R39 ;  /* 0x0000000108037824 */ /* 0x000fe200078e0a27 */
[----:B------:R-:W4:Y:S03]  /*7560*/  LDCU UR4, c[0x0][0x390] ;  /* 0x00007200ff0477ac */ /* 0x000f260008000800 */
[----:B------:R-:W-:-:S05]  /*7570*/  IMAD.WIDE R2, R3, 0x4, R4 ;  /* 0x0000000403027825 */ /* 0x000fca00078e0204 */
[----:B--2---:R-:W2:Y:S01]  /*7580*/  LD.E R9, desc[UR36][R2.64] ;  /* 0x0000002402097980 */ /* 0x004ea2000c101900 */
[----:B----4-:R-:W-:-:S05]  /*7590*/  IADD3 R7, PT, PT, R8, UR4, RZ ;  /* 0x0000000408077c10 */ /* 0x010fca000fffe0ff */
        /* <DEDUP_REMOVED lines=9> */
.L_x_148:
[----:B------:R-:W-:Y:S05]  /*7630*/  BSYNC.RECONVERGENT B1 ;  /* 0x0000000000017941 */ /* 0x000fea0003800200 */
.L_x_147:
[----:B------:R-:W-:Y:S05]  /*7640*/  @!P0 BRA `(.L_x_129) ;  /* 0x00000000003c8947 */ /* 0x000fea0003800000 */
[----:B------:R-:W-:Y:S01]  /*7650*/  IMAD.IADD R3, R8, 0x1, -R39 ;  /* 0x0000000108037824 */ /* 0x000fe200078e0a27 */
[----:B------:R-:W4:Y:S03]  /*7660*/  LDCU UR4, c[0x0][0x390] ;  /* 0x00007200ff0477ac */ /* 0x000f260008000800 */
[----:B------:R-:W-:-:S05]  /*7670*/  IMAD.WIDE R2, R3, 0x4, R4 ;  /* 0x0000000403027825 */ /* 0x000fca00078e0204 */
[----:B0-2---:R-:W2:Y:S01]  /*7680*/  LD.E R9, desc[UR36][R2.64] ;  /* 0x0000002402097980 */ /* 0x005ea2000c101900 */
[----:B------:R-:W-:Y:S02]  /*7690*/  ISETP.NE.AND P0, PT, R37, 0x1, PT ;  /* 0x000000012500780c */ /* 0x000fe40003f05270 */
[----:B----4-:R-:W-:-:S05]  /*76a0*/  IADD3 R7, PT, PT, R8, UR4, RZ ;  /* 0x0000000408077c10 */ /* 0x010fca000fffe0ff */
[----:B------:R-:W-:-:S05]  /*76b0*/  IMAD.WIDE R6, R7, 0x4, R22 ;  /* 0x0000000407067825 */ /* 0x000fca00078e0216 */
[----:B--2---:R0:W-:Y:S01]  /*76c0*/  ST.E desc[UR36][R6.64], R9 ;  /* 0x0000000906007985 */ /* 0x0041e2000c101924 */
[----:B------:R-:W-:Y:S05]  /*76d0*/  @!P0 BRA `(.L_x_129) ;  /* 0x0000000000188947 */ /* 0x000fea0003800000 */
[----:B0-----:R-:W2:Y:S01]  /*76e0*/  LD.E R9, desc[UR36][R2.64+0x4] ;  /* 0x0000042402097980 */ /* 0x001ea2000c101900 */
[----:B------:R-:W-:-:S03]  /*76f0*/  ISETP.NE.AND P0, PT, R37, 0x2, PT ;  /* 0x000000022500780c */ /* 0x000fc60003f05270 */
[----:B--2---:R0:W-:Y:S10]  /*7700*/  ST.E desc[UR36][R6.64+0x4], R9 ;  /* 0x0000040906007985 */ /* 0x0041f4000c101924 */
[----:B------:R-:W-:Y:S05]  /*7710*/  @!P0 BRA `(.L_x_129) ;  /* 0x0000000000088947 */ /* 0x000fea0003800000 */
[----:B------:R-:W2:Y:S04]  /*7720*/  LD.E R3, desc[UR36][R2.64+0x8] ;  /* 0x0000082402037980 */ /* 0x000ea8000c101900 */
[----:B--2---:R1:W-:Y:S02]  /*7730*/  ST.E desc[UR36][R6.64+0x8], R3 ;  /* 0x0000080306007985 */ /* 0x0043e4000c101924 */
.L_x_129:
[----:B------:R-:W-:Y:S05]  /*7740*/  BSYNC.RECONVERGENT B0 ;  /* 0x0000000000007941 */ /* 0x000fea0003800200 */
.L_x_128:
[----:B------:R-:W-:-:S04]  /*7750*/  MOV R0, 0x8 ;  /* 0x0000000800007802 */ /* 0x000fc80000000f00 */
[----:B-1----:R1:W0:Y:S03]  /*7760*/  LDC.64 R2, c[0x4][R0] ;  /* 0x0100000000027b82 */ /* 0x0022260000000a00 */
[----:B0-2-4-:R-:W-:-:S07]  /*7770*/  LEPC R20, `(.L_x_116) ;  /* 0x000000001014794e */ /* 0x015fce0000000000 */
[----:B-1-3--:R-:W-:Y:S05]  /*7780*/  CALL.ABS.NOINC R2 ;  /* 0x0000000002007343 */ /* 0x00afea0003c00000 */
.L_x_116:
[----:B------:R-:W-:Y:S05]  /*7790*/  BSYNC.RECONVERGENT B8 ;  /* 0x0000000000087941 */ /* 0x000fea0003800200 */
.L_x_115:
[----:B------:R-:W-:Y:S01]  /*77a0*/  MOV R0, 0x8 ;  /* 0x0000000800007802 */ /* 0x000fe20000000f00 */
[----:B0-2-4-:R-:W-:Y:S01]  /*77b0*/  IMAD.MOV.U32 R5, RZ, RZ, R27 ;  /* 0x000000ffff057224 */ /* 0x015fe200078e001b */
[----:B------:R-:W-:Y:S02]  /*77c0*/  MOV R4, R26 ;  /* 0x0000001a00047202 */ /* 0x000fe40000000f00 */
[----:B-1-3--:R0:W1:Y:S05]  /*77d0*/  LDC.64 R2, c[0x4][R0] ;  /* 0x0100000000027b82 */ /* 0x00a06a0000000a00 */
[----:B------:R-:W-:-:S07]  /*77e0*/  LEPC R20, `(.L_x_149) ;  /* 0x000000001014794e */ /* 0x000fce0000000000 */
[----:B01----:R-:W-:Y:S05]  /*77f0*/  CALL.ABS.NOINC R2 ;  /* 0x0000000002007343 */ /* 0x003fea0003c00000 */
.L_x_149:
[----:B------:R-:W-:Y:S01]  /*7800*/  ISETP.NE.AND P6, PT, R51, RZ, PT ;  /* 0x000000ff3300720c */ /* 0x000fe20003fc5270 */
[----:B------:R-:W-:Y:S01]  /*7810*/  HFMA2 R56, -RZ, RZ, 0, 5.9604644775390625e-08 ;  /* 0x00000001ff387431 */ /* 0x000fe200000001ff */
[----:B------:R-:W-:Y:S01]  /*7820*/  PLOP3.LUT P1, PT, PT, PT, PT, 0x8, 0x80 ;  /* 0x000000000080781c */ /* 0x000fe20003f2e170 */
[----:B------:R-:W-:Y:S01]  /*7830*/  VIADD R28, R28, 0x1 ;  /* 0x000000011c1c7836 */ /* 0x000fe20000000000 */
[----:B------:R-:W-:Y:S02]  /*7840*/  PLOP3.LUT P0, PT, PT, PT, PT, 0x80, 0x8 ;  /* 0x000000000008781c */ /* 0x000fe40003f0f070 */
[----:B------:R-:W-:Y:S02]  /*7850*/  IADD3 R30, PT, PT, R30, 0x1, RZ ;  /* 0x000000011e1e7810 */ /* 0x000fe40007ffe0ff */
[----:B------:R-:W-:Y:S02]  /*7860*/  IADD3 R29, PT, PT, R29, 0x1, RZ ;  /* 0x000000011d1d7810 */ /* 0x000fe40007ffe0ff */
[----:B------:R-:W-:-:S02]  /*7870*/  P2R R40, PR, RZ, 0x2 ;  /* 0x00000002ff287803 */ /* 0x000fc40000000000 */
[----:B------:R-:W-:Y:S01]  /*7880*/  P2R R53, PR, RZ, 0x1 ;  /* 0x00000001ff357803 */ /* 0x000fe20000000000 */
[----:B------:R-:W-:Y:S06]  /*7890*/  @P6 BRA `(.L_x_150) ;  /* 0xffffff9c00f86947 */ /* 0x000fec000383ffff */
[----:B------:R-:W-:Y:S05]  /*78a0*/  BSYNC.RECONVERGENT B6 ;  /* 0x0000000000067941 */ /* 0x000fea0003800200 */
.L_x_25:
[----:B------:R-:W0:Y:S02]  /*78b0*/  LDCU UR4, c[0x0][0x390] ;  /* 0x00007200ff0477ac */ /* 0x000e240008000800 */
[----:B0-----:R-:W-:-:S09]  /*78c0*/  UISETP.GE.AND UP0, UPT, UR4, 0x1, UPT ;  /* 0x000000010400788c */ /* 0x001fd2000bf06270 */
[----:B------:R-:W-:Y:S05]  /*78d0*/  BRA.U !UP0, `(.L_x_151) ;  /* 0x00000009084c7547 */ /* 0x000fea000b800000 */
[----:B------:R-:W-:Y:S01]  /*78e0*/  HFMA2 R2, -RZ, RZ, 0, 0 ;  /* 0x00000000ff027431 */ /* 0x000fe200000001ff */
[----:B------:R-:W-:Y:S01]  /*78f0*/  BSSY.RECONVERGENT B0, `(.L_x_151) ;  /* 0x0000091000007945 */ /* 0x000fe20003800200 */
[----:B------:R-:W-:-:S13]  /*7900*/  PLOP3.LUT P0, PT, PT, PT, PT, 0x80, 0x8 ;  /* 0x000000000008781c */ /* 0x000fda0003f0f070 */
.L_x_158:
[----:B------:R-:W0:Y:S01]  /*7910*/  LDCU UR4, c[0x0][0x390] ;  /* 0x00007200ff0477ac */ /* 0x000e220008000800 */
[C---:B------:R-:W-:Y:S01]  /*7920*/  IMAD.IADD R0, R2.reuse, 0x1, R45 ;  /* 0x0000000102007824 */ /* 0x040fe200078e022d */
[----:B------:R-:W-:Y:S01]  /*7930*/  PLOP3.LUT P1, PT, P0, PT, PT, 0x80, 0x8 ;  /* 0x000000000008781c */ /* 0x000fe2000072f070 */
[----:B------:R-:W-:Y:S01]  /*7940*/  UISETP.GE.U32.AND UP0, UPT, UR47, 0xf, UPT ;  /* 0x0000000f2f00788c */ /* 0x000fe2000bf06070 */
[----:B------:R-:W-:Y:S01]  /*7950*/  MOV R3, RZ ;  /* 0x000000ff00037202 */ /* 0x000fe20000000f00 */
[----:B0-----:R-:W-:Y:S02]  /*7960*/  IMAD R2, R2, UR4, RZ ;  /* 0x0000000402027c24 */ /* 0x001fe4000f8e02ff */
[----:B------:R-:W-:-:S05]  /*7970*/  IMAD R0, R0, UR4, RZ ;  /* 0x0000000400007c24 */ /* 0x000fca000f8e02ff */
[----:B-12-4-:R-:W-:Y:S05]  /*7980*/  BRA.U !UP0, `(.L_x_152) ;  /* 0x0000000108b07547 */ /* 0x016fea000b800000 */
[----:B------:R-:W0:Y:S01]  /*7990*/  LDC.64 R4, c[0x0][0x380] ;  /* 0x0000e000ff047b82 */ /* 0x000e220000000a00 */
[----:B------:R-:W-:Y:S01]  /*79a0*/  BSSY.RECONVERGENT B1, `(.L_x_153) ;  /* 0x0000029000017945 */ /* 0x000fe20003800200 */
[----:B------:R-:W-:-:S07]  /*79b0*/  MOV R3, RZ ;  /* 0x000000ff00037202 */ /* 0x000fce0000000f00 */
.L_x_154:
[----:B------:R-:W-:-:S04]  /*79c0*/  IMAD.IADD R7, R2, 0x1, R3 ;  /* 0x0000000102077824 */ /* 0x000fc800078e0203 */
[----:B------:R-:W-:-:S05]  /*79d0*/  IMAD.WIDE.U32 R6, R7, 0x4, R22 ;  /* 0x0000000407067825 */ /* 0x000fca00078e0016 */
[----:B----4-:R-:W2:Y:S01]  /*79e0*/  LD.E R11, desc[UR36][R6.64] ;  /* 0x00000024060b7980 */ /* 0x010ea2000c101900 */
[----:B------:R-:W-:-:S05]  /*79f0*/  IADD3 R9, PT, PT, R0, R3, RZ ;  /* 0x0000000300097210 */ /* 0x000fca0007ffe0ff */
[----:B0-----:R-:W-:-:S05]  /*7a00*/  IMAD.WIDE.U32 R8, R9, 0x4, R4 ;  /* 0x0000000409087825 */ /* 0x001fca00078e0004 */
[----:B--2---:R0:W-:Y:S04]  /*7a10*/  STG.E desc[UR36][R8.64], R11 ;  /* 0x0000000b08007986 */ /* 0x0041e8000c101924 */
[----:B------:R-:W2:Y:S04]  /*7a20*/  LD.E R13, desc[UR36][R6.64+0x4] ;  /* 0x00000424060d7980 */ /* 0x000ea8000c101900 */
[----:B--2---:R1:W-:Y:S04]  /*7a30*/  STG.E desc[UR36][R8.64+0x4], R13 ;  /* 0x0000040d08007986 */ /* 0x0043e8000c101924 */
[----:B------:R-:W2:Y:S04]  /*7a40*/  LD.E R15, desc[UR36][R6.64+0x8] ;  /* 0x00000824060f7980 */ /* 0x000ea8000c101900 */
[----:B--2---:R2:W-:Y:S04]  /*7a50*/  STG.E desc[UR36][R8.64+0x8], R15 ;  /* 0x0000080f08007986 */ /* 0x0045e8000c101924 */
[----:B------:R-:W3:Y:S04]  /*7a60*/  LD.E R21, desc[UR36][R6.64+0xc] ;  /* 0x00000c2406157980 */ /* 0x000ee8000c101900 */
[----:B---3--:R3:W-:Y:S04]  /*7a70*/  STG.E desc[UR36][R8.64+0xc], R21 ;  /* 0x00000c1508007986 */ /* 0x0087e8000c101924 */
[----:B------:R-:W4:Y:S04]  /*7a80*/  LD.E R25, desc[UR36][R6.64+0x10] ;  /* 0x0000102406197980 */ /* 0x000f28000c101900 */
[----:B----4-:R4:W-:Y:S04]  /*7a90*/  STG.E desc[UR36][R8.64+0x10], R25 ;  /* 0x0000101908007986 */ /* 0x0109e8000c101924 */
[----:B------:R-:W5:Y:S04]  /*7aa0*/  LD.E R27, desc[UR36][R6.64+0x14] ;  /* 0x00001424061b7980 */ /* 0x000f68000c101900 */
[----:B-----5:R5:W-:Y:S04]  /*7ab0*/  STG.E desc[UR36][R8.64+0x14], R27 ;  /* 0x0000141b08007986 */ /* 0x020be8000c101924 */
[----:B0-----:R-:W2:Y:S04]  /*7ac0*/  LD.E R11, desc[UR36][R6.64+0x18] ;  /* 0x00001824060b7980 */ /* 0x001ea8000c101900 */
[----:B--2---:R0:W-:Y:S04]  /*7ad0*/  STG.E desc[UR36][R8.64+0x18], R11 ;  /* 0x0000180b08007986 */ /* 0x0041e8000c101924 */
[----:B-1----:R-:W2:Y:S04]  /*7ae0*/  LD.E R13, desc[UR36][R6.64+0x1c] ;  /* 0x00001c24060d7980 */ /* 0x002ea8000c101900 */
[----:B--2---:R1:W-:Y:S04]  /*7af0*/  STG.E desc[UR36][R8.64+0x1c], R13 ;  /* 0x00001c0d08007986 */ /* 0x0043e8000c101924 */
[----:B------:R-:W2:Y:S04]  /*7b00*/  LD.E R15, desc[UR36][R6.64+0x20] ;  /* 0x00002024060f7980 */ /* 0x000ea8000c101900 */
[----:B--2---:R2:W-:Y:S04]  /*7b10*/  STG.E desc[UR36][R8.64+0x20], R15 ;  /* 0x0000200f08007986 */ /* 0x0045e8000c101924 */
[----:B---3--:R-:W3:Y:S04]  /*7b20*/  LD.E R21, desc[UR36][R6.64+0x24] ;  /* 0x0000242406157980 */ /* 0x008ee8000c101900 */
[----:B---3--:R3:W-:Y:S04]  /*7b30*/  STG.E desc[UR36][R8.64+0x24], R21 ;  /* 0x0000241508007986 */ /* 0x0087e8000c101924 */
[----:B----4-:R-:W4:Y:S04]  /*7b40*/  LD.E R25, desc[UR36][R6.64+0x28] ;  /* 0x0000282406197980 */ /* 0x010f28000c101900 */
[----:B----4-:R4:W-:Y:S04]  /*7b50*/  STG.E desc[UR36][R8.64+0x28], R25 ;  /* 0x0000281908007986 */ /* 0x0109e8000c101924 */
[----:B-----5:R-:W5:Y:S04]  /*7b60*/  LD.E R27, desc[UR36][R6.64+0x2c] ;  /* 0x00002c24061b7980 */ /* 0x020f68000c101900 */
[----:B-----5:R4:W-:Y:S04]  /*7b70*/  STG.E desc[UR36][R8.64+0x2c], R27 ;  /* 0x00002c1b08007986 */ /* 0x0209e8000c101924 */
[----:B0-----:R-:W5:Y:S04]  /*7b80*/  LD.E R11, desc[UR36][R6.64+0x30] ;  /* 0x00003024060b7980 */ /* 0x001f68000c101900 */
[----:B-----5:R4:W-:Y:S04]  /*7b90*/  STG.E desc[UR36][R8.64+0x30], R11 ;  /* 0x0000300b08007986 */ /* 0x0209e8000c101924 */
[----:B-1----:R-:W5:Y:S04]  /*7ba0*/  LD.E R13, desc[UR36][R6.64+0x34] ;  /* 0x00003424060d7980 */ /* 0x002f68000c101900 */
[----:B-----5:R4:W-:Y:S04]  /*7bb0*/  STG.E desc[UR36][R8.64+0x34], R13 ;  /* 0x0000340d08007986 */ /* 0x0209e8000c101924 */
[----:B--2---:R-:W2:Y:S04]  /*7bc0*/  LD.E R15, desc[UR36][R6.64+0x38] ;  /* 0x00003824060f7980 */ /* 0x004ea8000c101900 */
[----:B--2---:R4:W-:Y:S04]  /*7bd0*/  STG.E desc[UR36][R8.64+0x38], R15 ;  /* 0x0000380f08007986 */ /* 0x0049e8000c101924 */
[----:B---3--:R-:W2:Y:S01]  /*7be0*/  LD.E R21, desc[UR36][R6.64+0x3c] ;  /* 0x00003c2406157980 */ /* 0x008ea2000c101900 */
[----:B------:R-:W-:-:S04]  /*7bf0*/  IADD3 R3, PT, PT, R3, 0x10, RZ ;  /* 0x0000001003037810 */ /* 0x000fc80007ffe0ff */
[----:B------:R-:W-:Y:S01]  /*7c00*/  ISETP.NE.AND P0, PT, R3, UR52, PT ;  /* 0x0000003403007c0c */ /* 0x000fe2000bf05270 */
[----:B--2---:R4:W-:-:S12]  /*7c10*/  STG.E desc[UR36][R8.64+0x3c], R21 ;  /* 0x00003c1508007986 */ /* 0x0049d8000c101924 */
[----:B------:R-:W-:Y:S05]  /*7c20*/  @P0 BRA `(.L_x_154) ;  /* 0xfffffffc00640947 */ /* 0x000fea000383ffff */
[----:B------:R-:W-:Y:S05]  /*7c30*/  BSYNC.RECONVERGENT B1 ;  /* 0x0000000000017941 */ /* 0x000fea0003800200 */
.L_x_153:
[----:B------:R-:W-:-:S07]  /*7c40*/  IMAD.U32 R3, RZ, RZ, UR52 ;  /* 0x00000034ff037e24 */ /* 0x000fce000f8e00ff */
.L_x_152:
[----:B------:R-:W-:-:S09]  /*7c50*/  UISETP.NE.AND UP0, UPT, UR51, URZ, UPT ;  /* 0x000000ff3300728c */ /* 0x000fd2000bf05270 */
[----:B------:R-:W-:Y:S05]  /*7c60*/  BRA.U !UP0, `(.L_x_155) ;  /* 0x0000000508587547 */ /* 0x000fea000b800000 */
[----:B------:R-:W-:Y:S02]  /*7c70*/  UISETP.GE.U32.AND UP0, UPT, UR56, 0x7, UPT ;  /* 0x000000073800788c */ /* 0x000fe4000bf06070 */
[----:B------:R-:W-:-:S07]  /*7c80*/  UISETP.NE.AND UP1, UPT, UR49, URZ, UPT ;  /* 0x000000ff3100728c */ /* 0x000fce000bf25270 */
[----:B------:R-:W-:Y:S05]  /*7c90*/  BRA.U !UP0, `(.L_x_156) ;  /* 0x00000001087c7547 */ /* 0x000fea000b800000 */
[CC--:B------:R-:W-:Y:S01]  /*7ca0*/  IADD3 R5, PT, PT, R2.reuse, R3.reuse, RZ ;  /* 0x0000000302057210 */ /* 0x0c0fe20007ffe0ff */
[----:B------:R-:W0:Y:S01]  /*7cb0*/  LDC.64 R6, c[0x0][0x380] ;  /* 0x0000e000ff067b82 */ /* 0x000e220000000a00 */
[----:B----4-:R-:W-:Y:S01]  /*7cc0*/  IADD3 R13, P0, PT, R2, R3, RZ ;  /* 0x00000003020d7210 */ /* 0x010fe20007f1e0ff */
[----:B------:R-:W1:Y:S02]  /*7cd0*/  LDCU.64 UR4, c[0x0][0x380] ;  /* 0x00007000ff0477ac */ /* 0x000e640008000a00 */
[----:B------:R-:W-:-:S05]  /*7ce0*/  IMAD.WIDE.U32 R4, R5, 0x4, R22 ;  /* 0x0000000405047825 */ /* 0x000fca00078e0016 */
[----:B------:R-:W2:Y:S01]  /*7cf0*/  LD.E R11, desc[UR36][R4.64] ;  /* 0x00000024040b7980 */ /* 0x000ea2000c101900 */
[----:B------:R-:W-:Y:S01]  /*7d00*/  IADD3 R9, PT, PT, R0, R3, RZ ;  /* 0x0000000300097210 */ /* 0x000fe20007ffe0ff */
[----:B------:R-:W-:Y:S01]  /*7d10*/  IMAD.X R10, RZ, RZ, RZ, P0 ;  /* 0x000000ffff0a7224 */ /* 0x000fe200000e06ff */
[----:B------:R-:W-:-:S03]  /*7d20*/  LEA R8, P0, R13, R22, 0x2 ;  /* 0x000000160d087211 */ /* 0x000fc600078010ff */
[----:B0-----:R-:W-:Y:S01]  /*7d30*/  IMAD.WIDE.U32 R6, R9, 0x4, R6 ;  /* 0x0000000409067825 */ /* 0x001fe200078e0006 */
[----:B------:R-:W-:-:S04]  /*7d40*/  LEA.HI.X R9, R13, R23, R10, 0x2, P0 ;  /* 0x000000170d097211 */ /* 0x000fc800000f140a */
[----:B--2---:R0:W-:Y:S04]  /*7d50*/  STG.E desc[UR36][R6.64], R11 ;  /* 0x0000000b06007986 */ /* 0x0041e8000c101924 */
[----:B------:R-:W2:Y:S01]  /*7d60*/  LD.E R13, desc[UR36][R8.64+0x4] ;  /* 0x00000424080d7980 */ /* 0x000ea2000c101900 */
[----:B------:R-:W-:-:S04]  /*7d70*/  IADD3 R5, P0, PT, R0, R3, RZ ;  /* 0x0000000300057210 */ /* 0x000fc80007f1e0ff */
[----:B------:R-:W-:Y:S02]  /*7d80*/  IADD3.X R10, PT, PT, RZ, RZ, RZ, P0, !PT ;  /* 0x000000ffff0a7210 */ /* 0x000fe400007fe4ff */
[----:B-1----:R-:W-:-:S04]  /*7d90*/  LEA R4, P0, R5, UR4, 0x2 ;  /* 0x0000000405047c11 */ /* 0x002fc8000f8010ff */
[----:B------:R-:W-:-:S05]  /*7da0*/  LEA.HI.X R5, R5, UR5, R10, 0x2, P0 ;  /* 0x0000000505057c11 */ /* 0x000fca00080f140a */
[----:B--2---:R1:W-:Y:S04]  /*7db0*/  STG.E desc[UR36][R4.64+0x4], R13 ;  /* 0x0000040d04007986 */ /* 0x0043e8000c101924 */
[----:B------:R-:W2:Y:S04]  /*7dc0*/  LD.E R15, desc[UR36][R8.64+0x8] ;  /* 0x00000824080f7980 */ /* 0x000ea8000c101900 */
[----:B--2---:R2:W-:Y:S04]  /*7dd0*/  STG.E desc[UR36][R4.64+0x8], R15 ;  /* 0x0000080f04007986 */ /* 0x0045e8000c101924 */
[----:B------:R-:W3:Y:S04]  /*7de0*/  LD.E R21, desc[UR36][R8.64+0xc] ;  /* 0x00000c2408157980 */ /* 0x000ee8000c101900 */
[----:B---3--:R2:W-:Y:S04]  /*7df0*/  STG.E desc[UR36][R4.64+0xc], R21 ;  /* 0x00000c1504007986 */ /* 0x0085e8000c101924 */
[----:B0-----:R-:W3:Y:S04]  /*7e00*/  LD.E R7, desc[UR36][R8.64+0x10] ;  /* 0x0000102408077980 */ /* 0x001ee8000c101900 */
[----:B---3--:R2:W-:Y:S04]  /*7e10*/  STG.E desc[UR36][R4.64+0x10], R7 ;  /* 0x0000100704007986 */ /* 0x0085e8000c101924 */
[----:B------:R-:W3:Y:S04]  /*7e20*/  LD.E R11, desc[UR36][R8.64+0x14] ;  /* 0x00001424080b7980 */ /* 0x000ee8000c101900 */
[----:B---3--:R2:W-:Y:S04]  /*7e30*/  STG.E desc[UR36][R4.64+0x14], R11 ;  /* 0x0000140b04007986 */ /* 0x0085e8000c101924 */
[----:B------:R-:W3:Y:S04]  /*7e40*/  LD.E R25, desc[UR36][R8.64+0x18] ;  /* 0x0000182408197980 */ /* 0x000ee8000c101900 */
[----:B---3--:R2:W-:Y:S04]  /*7e50*/  STG.E desc[UR36][R4.64+0x18], R25 ;  /* 0x0000181904007986 */ /* 0x0085e8000c101924 */
[----:B-1----:R-:W3:Y:S01]  /*7e60*/  LD.E R13, desc[UR36][R8.64+0x1c] ;  /* 0x00001c24080d7980 */ /* 0x002ee2000c101900 */
[----:B------:R-:W-:-:S03]  /*7e70*/  IADD3 R3, PT, PT, R3, 0x8, RZ ;  /* 0x0000000803037810 */ /* 0x000fc60007ffe0ff */
[----:B---3--:R2:W-:Y:S04]  /*7e80*/  STG.E desc[UR36][R4.64+0x1c], R13 ;  /* 0x00001c0d04007986 */ /* 0x0085e8000c101924 */
.L_x_156:
[----:B------:R-:W-:Y:S05]  /*7e90*/  BRA.U !UP1, `(.L_x_155) ;  /* 0x0000000109cc7547 */ /* 0x000fea000b800000 */
[----:B------:R-:W-:Y:S02]  /*7ea0*/  UISETP.GE.U32.AND UP0, UPT, UR54, 0x3, UPT ;  /* 0x000000033600788c */ /* 0x000fe4000bf06070 */
[----:B------:R-:W-:-:S07]  /*7eb0*/  UISETP.NE.AND UP1, UPT, UR50, URZ, UPT ;  /* 0x000000ff3200728c */ /* 0x000fce000bf25270 */
[----:B------:R-:W-:Y:S05]  /*7ec0*/  BRA.U !UP0, `(.L_x_157) ;  /* 0x00000001085c7547 */ /* 0x000fea000b800000 */
[C---:B--2---:R-:W-:Y:S01]  /*7ed0*/  IMAD.IADD R5, R2.reuse, 0x1, R3 ;  /* 0x0000000102057824 */ /* 0x044fe200078e0203 */
[----:B------:R-:W0:Y:S01]  /*7ee0*/  LDC.64 R6, c[0x0][0x380] ;  /* 0x0000e000ff067b82 */ /* 0x000e220000000a00 */
[----:B----4-:R-:W-:Y:S01]  /*7ef0*/  IADD3 R13, P0, PT, R2, R3, RZ ;  /* 0x00000003020d7210 */ /* 0x010fe20007f1e0ff */
[----:B------:R-:W1:Y:S01]  /*7f00*/  LDCU.64 UR4, c[0x0][0x380] ;  /* 0x00007000ff0477ac */ /* 0x000e620008000a00 */
[----:B------:R-:W-:-:S05]  /*7f10*/  IMAD.WIDE.U32 R4, R5, 0x4, R22 ;  /* 0x0000000405047825 */ /* 0x000fca00078e0016 */
[----:B------:R-:W2:Y:S01]  /*7f20*/  LD.E R11, desc[UR36][R4.64] ;  /* 0x00000024040b7980 */ /* 0x000ea2000c101900 */
[----:B------:R-:W-:Y:S02]  /*7f30*/  IADD3 R9, PT, PT, R0, R3, RZ ;  /* 0x0000000300097210 */ /* 0x000fe40007ffe0ff */
[----:B------:R-:W-:Y:S02]  /*7f40*/  IADD3.X R10, PT, PT, RZ, RZ, RZ, P0, !PT ;  /* 0x000000ffff0a7210 */ /* 0x000fe400007fe4ff */
[----:B------:R-:W-:Y:S01]  /*7f50*/  LEA R8, P0, R13, R22, 0x2 ;  /* 0x000000160d087211 */ /* 0x000fe200078010ff */
[----:B0-----:R-:W-:-:S03]  /*7f60*/  IMAD.WIDE.U32 R6, R9, 0x4, R6 ;  /* 0x0000000409067825 */ /* 0x001fc600078e0006 */
[----:B------:R-:W-:Y:S02]  /*7f70*/  LEA.HI.X R9, R13, R23, R10, 0x2, P0 ;  /* 0x000000170d097211 */ /* 0x000fe400000f140a */
[----:B--2---:R0:W-:Y:S04]  /*7f80*/  STG.E desc[UR36][R6.64], R11 ;  /* 0x0000000b06007986 */ /* 0x0041e8000c101924 */
[----:B------:R-:W2:Y:S01]  /*7f90*/  LD.E R13, desc[UR36][R8.64+0x4] ;  /* 0x00000424080d7980 */ /* 0x000ea2000c101900 */
[----:B------:R-:W-:-:S05]  /*7fa0*/  IADD3 R5, P0, PT, R0, R3, RZ ;  /* 0x0000000300057210 */ /* 0x000fca0007f1e0ff */
[----:B------:R-:W-:Y:S01]  /*7fb0*/  IMAD.X R10, RZ, RZ, RZ, P0 ;  /* 0x000000ffff0a7224 */ /* 0x000fe200000e06ff */
[----:B-1----:R-:W-:-:S04]  /*7fc0*/  LEA R4, P0, R5, UR4, 0x2 ;  /* 0x0000000405047c11 */ /* 0x002fc8000f8010ff */
[----:B------:R-:W-:-:S05]  /*7fd0*/  LEA.HI.X R5, R5, UR5, R10, 0x2, P0 ;  /* 0x0000000505057c11 */ /* 0x000fca00080f140a */
[----:B--2---:R0:W-:Y:S04]  /*7fe0*/  STG.E desc[UR36][R4.64+0x4], R13 ;  /* 0x0000040d04007986 */ /* 0x0041e8000c101924 */
[----:B------:R-:W2:Y:S04]  /*7ff0*/  LD.E R15, desc[UR36][R8.64+0x8] ;  /* 0x00000824080f7980 */ /* 0x000ea8000c101900 */
[----:B--2---:R0:W-:Y:S04]  /*8000*/  STG.E desc[UR36][R4.64+0x8], R15 ;  /* 0x0000080f04007986 */ /* 0x0041e8000c101924 */
[----:B------:R-:W2:Y:S01]  /*8010*/  LD.E R21, desc[UR36][R8.64+0xc] ;  /* 0x00000c2408157980 */ /* 0x000ea2000c101900 */
[----:B------:R-:W-:-:S03]  /*8020*/  IADD3 R3, PT, PT, R3, 0x4, RZ ;  /* 0x0000000403037810 */ /* 0x000fc60007ffe0ff */
[----:B--2---:R0:W-:Y:S04]  /*8030*/  STG.E desc[UR36][R4.64+0xc], R21 ;  /* 0x00000c1504007986 */ /* 0x0041e8000c101924 */
.L_x_157:
[----:B------:R-:W-:Y:S05]  /*8040*/  BRA.U !UP1, `(.L_x_155) ;  /* 0x0000000109607547 */ /* 0x000fea000b800000 */
[----:B0-2---:R-:W-:Y:S01]  /*8050*/  IADD3 R5, PT, PT, R2, R3, RZ ;  /* 0x0000000302057210 */ /* 0x005fe20007ffe0ff */
[----:B------:R-:W0:Y:S04]  /*8060*/  LDC.64 R6, c[0x0][0x380] ;  /* 0x0000e000ff067b82 */ /* 0x000e280000000a00 */
[----:B------:R-:W-:-:S06]  /*8070*/  IMAD.WIDE.U32 R4, R5, 0x4, R22 ;  /* 0x0000000405047825 */ /* 0x000fcc00078e0016 */
[----:B------:R-:W2:Y:S01]  /*8080*/  LD.E R5, desc[UR36][R4.64] ;  /* 0x0000002404057980 */ /* 0x000ea2000c101900 */
[----:B----4-:R-:W-:Y:S01]  /*8090*/  IMAD.IADD R9, R0, 0x1, R3 ;  /* 0x0000000100097824 */ /* 0x010fe200078e0203 */
[----:B------:R-:W-:-:S03]  /*80a0*/  UISETP.NE.AND UP0, UPT, UR50, 0x1, UPT ;  /* 0x000000013200788c */ /* 0x000fc6000bf05270 */
[----:B0-----:R-:W-:-:S05]  /*80b0*/  IMAD.WIDE.U32 R6, R9, 0x4, R6 ;  /* 0x0000000409067825 */ /* 0x001fca00078e0006 */
[----:B--2---:R1:W-:Y:S01]  /*80c0*/  STG.E desc[UR36][R6.64], R5 ;  /* 0x0000000506007986 */ /* 0x0043e2000c101924 */
[----:B------:R-:W-:Y:S05]  /*80d0*/  BRA.U !UP0, `(.L_x_155) ;  /* 0x00000001083c7547 */ /* 0x000fea000b800000 */
[----:B-1----:R-:W-:Y:S01]  /*80e0*/  IADD3 R5, P0, PT, R2, R3, RZ ;  /* 0x0000000302057210 */ /* 0x002fe20007f1e0ff */
[----:B------:R-:W0:Y:S03]  /*80f0*/  LDCU.64 UR4, c[0x0][0x380] ;  /* 0x00007000ff0477ac */ /* 0x000e260008000a00 */
[----:B------:R-:W-:Y:S02]  /*8100*/  IADD3.X R2, PT, PT, RZ, RZ, RZ, P0, !PT ;  /* 0x000000ffff027210 */ /* 0x000fe400007fe4ff */
[----:B------:R-:W-:-:S04]  /*8110*/  LEA R4, P0, R5, R22, 0x2 ;  /* 0x0000001605047211 */ /* 0x000fc800078010ff */
[----:B------:R-:W-:-:S05]  /*8120*/  LEA.HI.X R5, R5, R23, R2, 0x2, P0 ;  /* 0x0000001705057211 */ /* 0x000fca00000f1402 */
[----:B------:R-:W2:Y:S01]  /*8130*/  LD.E R7, desc[UR36][R4.64+0x4] ;  /* 0x0000042404077980 */ /* 0x000ea2000c101900 */
[----:B------:R-:W-:Y:S01]  /*8140*/  IADD3 R0, P0, PT, R0, R3, RZ ;  /* 0x0000000300007210 */ /* 0x000fe20007f1e0ff */
[----:B------:R-:W-:-:S03]  /*8150*/  UISETP.NE.AND UP0, UPT, UR50, 0x2, UPT ;  /* 0x000000023200788c */ /* 0x000fc6000bf05270 */
[----:B------:R-:W-:Y:S02]  /*8160*/  IADD3.X R3, PT, PT, RZ, RZ, RZ, P0, !PT ;  /* 0x000000ffff037210 */ /* 0x000fe400007fe4ff */
[----:B0-----:R-:W-:-:S04]  /*8170*/  LEA R2, P0, R0, UR4, 0x2 ;  /* 0x0000000400027c11 */ /* 0x001fc8000f8010ff */
[----:B------:R-:W-:-:S05]  /*8180*/  LEA.HI.X R3, R0, UR5, R3, 0x2, P0 ;  /* 0x0000000500037c11 */ /* 0x000fca00080f1403 */
[----:B--2---:R3:W-:Y:S01]  /*8190*/  STG.E desc[UR36][R2.64+0x4], R7 ;  /* 0x0000040702007986 */ /* 0x0047e2000c101924 */
[----:B------:R-:W-:Y:S05]  /*81a0*/  BRA.U !UP0, `(.L_x_155) ;  /* 0x0000000108087547 */ /* 0x000fea000b800000 */
[----:B------:R-:W2:Y:S04]  /*81b0*/  LD.E R5, desc[UR36][R4.64+0x8] ;  /* 0x0000082404057980 */ /* 0x000ea8000c101900 */
[----:B--2---:R0:W-:Y:S02]  /*81c0*/  STG.E desc[UR36][R2.64+0x8], R5 ;  /* 0x0000080502007986 */ /* 0x0041e4000c101924 */
.L_x_155:
[----:B------:R-:W-:Y:S01]  /*81d0*/  PLOP3.LUT P0, PT, PT, PT, PT, 0x8, 0x80 ;  /* 0x000000000080781c */ /* 0x000fe20003f0e170 */
[----:B0--3--:R-:W-:Y:S01]  /*81e0*/  IMAD.MOV.U32 R2, RZ, RZ, 0x1 ;  /* 0x00000001ff027424 */ /* 0x009fe200078e00ff */
[----:B------:R-:W-:Y:S11]  /*81f0*/  @P1 BRA `(.L_x_158) ;  /* 0xfffffff400c41947 */ /* 0x000ff6000383ffff */
[----:B------:R-:W-:Y:S05]  /*8200*/  BSYNC.RECONVERGENT B0 ;  /* 0x0000000000007941 */ /* 0x000fea0003800200 */
.L_x_151:
[----:B------:R-:W1:Y:S01]  /*8210*/  LDCU UR4, c[0x0][0x394] ;  /* 0x00007280ff0477ac */ /* 0x000e620008000800 */
[----:B------:R-:W-:Y:S01]  /*8220*/  IADD3 R28, PT, PT, R45, 0x2, RZ ;  /* 0x000000022d1c7810 */ /* 0x000fe20007ffe0ff */
[----:B------:R-:W-:Y:S01]  /*8230*/  BSSY.RECONVERGENT B6, `(.L_x_159) ;  /* 0x00001db000067945 */ /* 0x000fe20003800200 */
[----:B-12---:R-:W-:-:S04]  /*8240*/  MOV R5, UR4 ;  /* 0x0000000400057c02 */ /* 0x006fc80008000f00 */
[----:B------:R-:W-:-:S13]  /*8250*/  ISETP.GE.AND P0, PT, R28, R5, PT ;  /* 0x000000051c00720c */ /* 0x000fda0003f06270 */
[----:B------:R-:W-:Y:S05]  /*8260*/  @P0 BRA `(.L_x_160) ;  /* 0x0000001c005c0947 */ /* 0x000fea0003800000 */
[----:B------:R-:W-:-:S07]  /*8270*/  IMAD.MOV.U32 R29, RZ, RZ, R28 ;  /* 0x000000ffff1d7224 */ /* 0x000fce00078e001c */
.L_x_184:
[----:B------:R-:W0:Y:S01]  /*8280*/  LDC R26, c[0x0][0x390] ;  /* 0x0000e400ff1a7b82 */ /* 0x000e220000000800 */
[----:B------:R-:W-:Y:S01]  /*8290*/  MOV R2, 0x0 ;  /* 0x0000000000027802 */ /* 0x000fe20000000f00 */
[----:B----4-:R-:W-:Y:S01]  /*82a0*/  IMAD.U32 R8, RZ, RZ, UR38 ;  /* 0x00000026ff087e24 */ /* 0x010fe2000f8e00ff */
[----:B------:R-:W-:Y:S02]  /*82b0*/  MOV R9, UR39 ;  /* 0x0000002700097c02 */ /* 0x000fe40008000f00 */
[----:B------:R-:W-:Y:S02]  /*82c0*/  MOV R5, UR39 ;  /* 0x0000002700057c02 */ /* 0x000fe40008000f00 */
[----:B------:R-:W-:Y:S01]  /*82d0*/  MOV R4, UR38 ;  /* 0x0000002600047c02 */ /* 0x000fe20008000f00 */
[----:B------:R1:W2:Y:S01]  /*82e0*/  LDC.64 R6, c[0x4][R2] ;  /* 0x0100000002067b82 */ /* 0x0002a20000000a00 */
[----:B------:R-:W-:Y:S02]  /*82f0*/  MOV R5, R9 ;  /* 0x0000000900057202 */ /* 0x000fe40000000f00 */
[----:B0-----:R-:W-:-:S04]  /*8300*/  ISETP.GE.AND P0, PT, R26, 0x1, PT ;  /* 0x000000011a00780c */ /* 0x001fc80003f06270 */
[----:B-1----:R-:W-:-:S09]  /*8310*/  P2R R0, PR, RZ, 0x1 ;  /* 0x00000001ff007803 */ /* 0x002fd20000000000 */
[----:B------:R-:W-:-:S07]  /*8320*/  LEPC R20, `(.L_x_161) ;  /* 0x000000001014794e */ /* 0x000fce0000000000 */
[----:B--2---:R-:W-:Y:S05]  /*8330*/  CALL.ABS.NOINC R6 ;  /* 0x0000000006007343 */ /* 0x004fea0003c00000 */
.L_x_161:
[----:B------:R-:W0:Y:S01]  /*8340*/  LDC.64 R2, c[0x4][R2] ;  /* 0x0100000002027b82 */ /* 0x000e220000000a00 */
[----:B------:R-:W-:Y:S01]  /*8350*/  IMAD.U32 R9, RZ, RZ, UR39 ;  /* 0x00000027ff097e24 */ /* 0x000fe2000f8e00ff */
[----:B------:R-:W-:Y:S01]  /*8360*/  MOV R24, R4 ;  /* 0x0000000400187202 */ /* 0x000fe20000000f00 */
[----:B------:R-:W-:Y:S01]  /*8370*/  IMAD.U32 R6, RZ, RZ, UR38 ;  /* 0x00000026ff067e24 */ /* 0x000fe2000f8e00ff */
[----:B------:R-:W-:Y:S02]  /*8380*/  MOV R25, R5 ;  /* 0x0000000500197202 */ /* 0x000fe40000000f00 */
[----:B------:R-:W-:Y:S01]  /*8390*/  MOV R7, UR39 ;  /* 0x0000002700077c02 */ /* 0x000fe20008000f00 */
[----:B------:R-:W-:Y:S01]  /*83a0*/  IMAD.MOV.U32 R4, RZ, RZ, R6 ;  /* 0x000000ffff047224 */ /* 0x000fe200078e0006 */
[----:B------:R-:W-:Y:S02]  /*83b0*/  MOV R8, UR38 ;  /* 0x0000002600087c02 */ /* 0x000fe40008000f00 */
[----:B------:R-:W-:-:S07]  /*83c0*/  MOV R5, R9 ;  /* 0x0000000900057202 */ /* 0x000fce0000000f00 */
[----:B------:R-:W-:-:S07]  /*83d0*/  LEPC R20, `(.L_x_162) ;  /* 0x000000001014794e */ /* 0x000fce0000000000 */
[----:B0-----:R-:W-:Y:S05]  /*83e0*/  CALL.ABS.NOINC R2 ;  /* 0x0000000002007343 */ /* 0x001fea0003c00000 */
.L_x_162:
[----:B------:R-:W-:Y:S01]  /*83f0*/  ISETP.GE.AND P6, PT, R26, 0x1, PT ;  /* 0x000000011a00780c */ /* 0x000fe20003fc6270 */
[----:B------:R-:W-:Y:S01]  /*8400*/  IMAD.MOV.U32 R27, RZ, RZ, R5 ;  /* 0x000000ffff1b7224 */ /* 0x000fe200078e0005 */
[----:B------:R-:W-:-:S11]  /*8410*/  MOV R26, R4 ;  /* 0x00000004001a7202 */ /* 0x000fd60000000f00 */
[----:B------:R-:W-:Y:S05]  /*8420*/  @!P6 BRA `(.L_x_163) ;  /* 0x0000001800ace947 */ /* 0x000fea0003800000 */
[----:B------:R-:W0:Y:S01]  /*8430*/  LDCU UR4, c[0x0][0x390] ;  /* 0x00007200ff0477ac */ /* 0x000e220008000800 */
[----:B------:R-:W-:Y:S01]  /*8440*/  HFMA2 R3, -RZ, RZ, 0, 0 ;  /* 0x00000000ff037431 */ /* 0x000fe200000001ff */
[----:B------:R-:W-:Y:S01]  /*8450*/  UISETP.GE.U32.AND UP0, UPT, UR47, 0xf, UPT ;  /* 0x0000000f2f00788c */ /* 0x000fe2000bf06070 */
[----:B0-----:R-:W-:-:S08]  /*8460*/  IMAD R4, R29, UR4, RZ ;  /* 0x000000041d047c24 */ /* 0x001fd0000f8e02ff */
[----:B------:R-:W-:Y:S05]  /*8470*/  BRA.U !UP0, `(.L_x_164) ;  /* 0x0000000108f07547 */ /* 0x000fea000b800000 */
[----:B------:R-:W-:Y:S01]  /*8480*/  BSSY.RECONVERGENT B0, `(.L_x_165) ;  /* 0x000003a000007945 */ /* 0x000fe20003800200 */
[----:B------:R-:W-:-:S07]  /*8490*/  MOV R5, RZ ;  /* 0x000000ff00057202 */ /* 0x000fce0000000f00 */
.L_x_166:
[----:B------:R-:W0:Y:S01]  /*84a0*/  LDC.64 R8, c[0x0][0x380] ;  /* 0x0000e000ff087b82 */ /* 0x000e220000000a00 */
[----:B-1----:R-:W-:-:S04]  /*84b0*/  IMAD.IADD R3, R4, 0x1, R5 ;  /* 0x0000000104037824 */ /* 0x002fc800078e0205 */
[----:B0-----:R-:W-:-:S05]  /*84c0*/  IMAD.WIDE.U32 R8, R3, 0x4, R8 ;  /* 0x0000000403087825 */ /* 0x001fca00078e0008 */
[----:B------:R-:W2:Y:S01]  /*84d0*/  LDG.E R11, desc[UR36][R8.64] ;  /* 0x00000024080b7981 */ /* 0x000ea2000c1e1900 */
[----:B------:R-:W-:-:S04]  /*84e0*/  IMAD.WIDE.U32 R2, R5, 0x4, R24 ;  /* 0x0000000405027825 */ /* 0x000fc800078e0018 */
[C---:B------:R-:W-:Y:S01]  /*84f0*/  IMAD.WIDE.U32 R6, R5.reuse, 0x4, R26 ;  /* 0x0000000405067825 */ /* 0x040fe200078e001a */
[----:B--2---:R-:W-:Y:S04]  /*8500*/  ST.E desc[UR36][R2.64], R11 ;  /* 0x0000000b02007985 */ /* 0x004fe8000c101924 */
[----:B------:R0:W-:Y:S04]  /*8510*/  ST.E desc[UR36][R6.64], R11 ;  /* 0x0000000b06007985 */ /* 0x0001e8000c101924 */
[----:B------:R-:W2:Y:S04]  /*8520*/  LDG.E R13, desc[UR36][R8.64+0x4] ;  /* 0x00000424080d7981 */ /* 0x000ea8000c1e1900 */
[----:B--2---:R-:W-:Y:S04]  /*8530*/  ST.E desc[UR36][R2.64+0x4], R13 ;  /* 0x0000040d02007985 */ /* 0x004fe8000c101924 */
[----:B------:R1:W-:Y:S04]  /*8540*/  ST.E desc[UR36][R6.64+0x4], R13 ;  /* 0x0000040d06007985 */ /* 0x0003e8000c101924 */
[----:B------:R-:W2:Y:S04]  /*8550*/  LDG.E R15, desc[UR36][R8.64+0x8] ;  /* 0x00000824080f7981 */ /* 0x000ea8000c1e1900 */
[----:B--2---:R-:W-:Y:S04]  /*8560*/  ST.E desc[UR36][R2.64+0x8], R15 ;  /* 0x0000080f02007985 */ /* 0x004fe8000c101924 */
[----:B------:R2:W-:Y:S04]  /*8570*/  ST.E desc[UR36][R6.64+0x8], R15 ;  /* 0x0000080f06007985 */ /* 0x0005e8000c101924 */
[----:B------:R-:W3:Y:S04]  /*8580*/  LDG.E R21, desc[UR36][R8.64+0xc] ;  /* 0x00000c2408157981 */ /* 0x000ee8000c1e1900 */
[----:B---3--:R-:W-:Y:S04]  /*8590*/  ST.E desc[UR36][R2.64+0xc], R21 ;  /* 0x00000c1502007985 */ /* 0x008fe8000c101924 */
[----:B------:R3:W-:Y:S04]  /*85a0*/  ST.E desc[UR36][R6.64+0xc], R21 ;  /* 0x00000c1506007985 */ /* 0x0007e8000c101924 */
[----:B------:R-:W4:Y:S04]  /*85b0*/  LDG.E R31, desc[UR36][R8.64+0x10] ;  /* 0x00001024081f7981 */ /* 0x000f28000c1e1900 */
[----:B----4-:R-:W-:Y:S04]  /*85c0*/  ST.E desc[UR36][R2.64+0x10], R31 ;  /* 0x0000101f02007985 */ /* 0x010fe8000c101924 */
[----:B------:R4:W-:Y:S04]  /*85d0*/  ST.E desc[UR36][R6.64+0x10], R31 ;  /* 0x0000101f06007985 */ /* 0x0009e8000c101924 */
[----:B0-----:R-:W5:Y:S04]  /*85e0*/  LDG.E R11, desc[UR36][R8.64+0x14] ;  /* 0x00001424080b7981 */ /* 0x001f68000c1e1900 */
[----:B-----5:R-:W-:Y:S04]  /*85f0*/  ST.E desc[UR36][R2.64+0x14], R11 ;  /* 0x0000140b02007985 */ /* 0x020fe8000c101924 */
[----:B------:R0:W-:Y:S04]  /*8600*/  ST.E desc[UR36][R6.64+0x14], R11 ;  /* 0x0000140b06007985 */ /* 0x0001e8000c101924 */
[----:B-1----:R-:W5:Y:S04]  /*8610*/  LDG.E R13, desc[UR36][R8.64+0x18] ;  /* 0x00001824080d7981 */ /* 0x002f68000c1e1900 */
[----:B-----5:R-:W-:Y:S04]  /*8620*/  ST.E desc[UR36][R2.64+0x18], R13 ;  /* 0x0000180d02007985 */ /* 0x020fe8000c101924 */
[----:B------:R1:W-:Y:S04]  /*8630*/  ST.E desc[UR36][R6.64+0x18], R13 ;  /* 0x0000180d06007985 */ /* 0x0003e8000c101924 */
[----:B--2---:R-:W2:Y:S04]  /*8640*/  LDG.E R15, desc[UR36][R8.64+0x1c] ;  /* 0x00001c24080f7981 */ /* 0x004ea8000c1e1900 */
[----:B--2---:R-:W-:Y:S04]  /*8650*/  ST.E desc[UR36][R2.64+0x1c], R15 ;  /* 0x00001c0f02007985 */ /* 0x004fe8000c101924 */
[----:B------:R2:W-:Y:S04]  /*8660*/  ST.E desc[UR36][R6.64+0x1c], R15 ;  /* 0x00001c0f06007985 */ /* 0x0005e8000c101924 */
[----:B---3--:R-:W3:Y:S04]  /*8670*/  LDG.E R21, desc[UR36][R8.64+0x20] ;  /* 0x0000202408157981 */ /* 0x008ee8000c1e1900 */
[----:B---3--:R-:W-:Y:S04]  /*8680*/  ST.E desc[UR36][R2.64+0x20], R21 ;  /* 0x0000201502007985 */ /* 0x008fe8000c101924 */
[----:B------:R3:W-:Y:S04]  /*8690*/  ST.E desc[UR36][R6.64+0x20], R21 ;  /* 0x0000201506007985 */ /* 0x0007e8000c101924 */
[----:B----4-:R-:W4:Y:S04]  /*86a0*/  LDG.E R31, desc[UR36][R8.64+0x24] ;  /* 0x00002424081f7981 */ /* 0x010f28000c1e1900 */
[----:B----4-:R-:W-:Y:S04]  /*86b0*/  ST.E desc[UR36][R2.64+0x24], R31 ;  /* 0x0000241f02007985 */ /* 0x010fe8000c101924 */
[----:B------:R4:W-:Y:S04]  /*86c0*/  ST.E desc[UR36][R6.64+0x24], R31 ;  /* 0x0000241f06007985 */ /* 0x0009e8000c101924 */
[----:B0-----:R-:W5:Y:S04]  /*86d0*/  LDG.E R11, desc[UR36][R8.64+0x28] ;  /* 0x00002824080b7981 */ /* 0x001f68000c1e1900 */
[----:B-----5:R-:W-:Y:S04]  /*86e0*/  ST.E desc[UR36][R2.64+0x28], R11 ;  /* 0x0000280b02007985 */ /* 0x020fe8000c101924 */
[----:B------:R0:W-:Y:S04]  /*86f0*/  ST.E desc[UR36][R6.64+0x28], R11 ;  /* 0x0000280b06007985 */ /* 0x0001e8000c101924 */
[----:B-1----:R-:W5:Y:S04]  /*8700*/  LDG.E R13, desc[UR36][R8.64+0x2c] ;  /* 0x00002c24080d7981 */ /* 0x002f68000c1e1900 */
[----:B-----5:R1:W-:Y:S04]  /*8710*/  ST.E desc[UR36][R2.64+0x2c], R13 ;  /* 0x00002c0d02007985 */ /* 0x0203e8000c101924 */
[----:B------:R1:W-:Y:S04]  /*8720*/  ST.E desc[UR36][R6.64+0x2c], R13 ;  /* 0x00002c0d06007985 */ /* 0x0003e8000c101924 */
[----:B--2---:R-:W2:Y:S04]  /*8730*/  LDG.E R15, desc[UR36][R8.64+0x30] ;  /* 0x00003024080f7981 */ /* 0x004ea8000c1e1900 */
[----:B--2---:R1:W-:Y:S04]  /*8740*/  ST.E desc[UR36][R2.64+0x30], R15 ;  /* 0x0000300f02007985 */ /* 0x0043e8000c101924 */
[----:B------:R1:W-:Y:S04]  /*8750*/  ST.E desc[UR36][R6.64+0x30], R15 ;  /* 0x0000300f06007985 */ /* 0x0003e8000c101924 */
[----:B---3--:R-:W2:Y:S04]  /*8760*/  LDG.E R21, desc[UR36][R8.64+0x34] ;  /* 0x0000342408157981 */ /* 0x008ea8000c1e1900 */
[----:B--2---:R1:W-:Y:S04]  /*8770*/  ST.E desc[UR36][R2.64+0x34], R21 ;  /* 0x0000341502007985 */ /* 0x0043e8000c101924 */
[----:B------:R1:W-:Y:S04]  /*8780*/  ST.E desc[UR36][R6.64+0x34], R21 ;  /* 0x0000341506007985 */ /* 0x0003e8000c101924 */
[----:B----4-:R-:W2:Y:S04]  /*8790*/  LDG.E R31, desc[UR36][R8.64+0x38] ;  /* 0x00003824081f7981 */ /* 0x010ea8000c1e1900 */
[----:B--2---:R1:W-:Y:S04]  /*87a0*/  ST.E desc[UR36][R2.64+0x38], R31 ;  /* 0x0000381f02007985 */ /* 0x0043e8000c101924 */
[----:B------:R1:W-:Y:S04]  /*87b0*/  ST.E desc[UR36][R6.64+0x38], R31 ;  /* 0x0000381f06007985 */ /* 0x0003e8000c101924 */
[----:B0-----:R-:W2:Y:S01]  /*87c0*/  LDG.E R11, desc[UR36][R8.64+0x3c] ;  /* 0x00003c24080b7981 */ /* 0x001ea2000c1e1900 */
[----:B------:R-:W-:-:S04]  /*87d0*/  IADD3 R5, PT, PT, R5, 0x10, RZ ;  /* 0x0000001005057810 */ /* 0x000fc80007ffe0ff */
[----:B------:R-:W-:Y:S01]  /*87e0*/  ISETP.NE.AND P0, PT, R5, UR52, PT ;  /* 0x0000003405007c0c */ /* 0x000fe2000bf05270 */
[----:B--2---:R1:W-:Y:S04]  /*87f0*/  ST.E desc[UR36][R2.64+0x3c], R11 ;  /* 0x00003c0b02007985 */ /* 0x0043e8000c101924 */
[----:B------:R1:W-:Y:S08]  /*8800*/  ST.E desc[UR36][R6.64+0x3c], R11 ;  /* 0x00003c0b06007985 */ /* 0x0003f0000c101924 */
[----:B------:R-:W-:Y:S05]  /*8810*/  @P0 BRA `(.L_x_166) ;  /* 0xfffffffc00200947 */ /* 0x000fea000383ffff */
[----:B------:R-:W-:Y:S05]  /*8820*/  BSYNC.RECONVERGENT B0 ;  /* 0x0000000000007941 */ /* 0x000fea0003800200 */
.L_x_165:
[----:B-1----:R-:W-:-:S07]  /*8830*/  MOV R3, UR52 ;  /* 0x0000003400037c02 */ /* 0x002fce0008000f00 */
.L_x_164:
[----:B------:R-:W-:-:S09]  /*8840*/  UISETP.NE.AND UP0, UPT, UR51, URZ, UPT ;  /* 0x000000ff3300728c */ /* 0x000fd2000bf05270 */
[----:B------:R-:W-:Y:S05]  /*8850*/  BRA.U !UP0, `(.L_x_167) ;  /* 0x0000000508647547 */ /* 0x000fea000b800000 */
[----:B------:R-:W-:Y:S02]  /*8860*/  UISETP.GE.U32.AND UP0, UPT, UR56, 0x7, UPT ;  /* 0x000000073800788c */ /* 0x000fe4000bf06070 */
[----:B------:R-:W-:-:S07]  /*8870*/  UISETP.NE.AND UP1, UPT, UR49, URZ, UPT ;  /* 0x000000ff3100728c */ /* 0x000fce000bf25270 */
[----:B------:R-:W-:Y:S05]  /*8880*/  BRA.U !UP0, `(.L_x_168) ;  /* 0x00000001088c7547 */ /* 0x000fea000b800000 */
[----:B------:R-:W0:Y:S01]  /*8890*/  LDC.64 R6, c[0x0][0x380] ;  /* 0x0000e000ff067b82 */ /* 0x000e220000000a00 */
[----:B------:R-:W-:Y:S01]  /*88a0*/  IMAD.IADD R5, R4, 0x1, R3 ;  /* 0x0000000104057824 */ /* 0x000fe200078e0203 */
[----:B------:R-:W1:Y:S03]  /*88b0*/  LDCU.64 UR4, c[0x0][0x380] ;  /* 0x00007000ff0477ac */ /* 0x000e660008000a00 */
[----:B0-----:R-:W-:-:S06]  /*88c0*/  IMAD.WIDE.U32 R6, R5, 0x4, R6 ;  /* 0x0000000405067825 */ /* 0x001fcc00078e0006 */
[----:B------:R-:W2:Y:S01]  /*88d0*/  LDG.E R7, desc[UR36][R6.64] ;  /* 0x0000002406077981 */ /* 0x000ea2000c1e1900 */
[----:B------:R-:W-:Y:S01]  /*88e0*/  IADD3 R0, P0, PT, R4, R3, RZ ;  /* 0x0000000304007210 */ /* 0x000fe20007f1e0ff */
[----:B------:R-:W-:-:S03]  /*88f0*/  IMAD.WIDE.U32 R8, R3, 0x4, R24 ;  /* 0x0000000403087825 */ /* 0x000fc600078e0018 */
[----:B------:R-:W-:Y:S01]  /*8900*/  IADD3.X R5, PT, PT, RZ, RZ, RZ, P0, !PT ;  /* 0x000000ffff057210 */ /* 0x000fe200007fe4ff */
[----:B------:R-:W-:Y:S01]  /*8910*/  IMAD.WIDE.U32 R10, R3, 0x4, R26 ;  /* 0x00000004030a7825 */ /* 0x000fe200078e001a */
[----:B-1----:R-:W-:-:S04]  /*8920*/  LEA R12, P0, R0, UR4, 0x2 ;  /* 0x00000004000c7c11 */ /* 0x002fc8000f8010ff */
[----:B------:R-:W-:Y:S01]  /*8930*/  LEA.HI.X R13, R0, UR5, R5, 0x2, P0 ;  /* 0x00000005000d7c11 */ /* 0x000fe200080f1405 */
        /* <DEDUP_REMOVED lines=9> */
[----:B---3--:R3:W-:Y:S04]  /*89d0*/  ST.E desc[UR36][R8.64+0xc], R21 ;  /* 0x00000c1508007985 */ /* 0x0087e8000c101924 */
[----:B------:R3:W-:Y:S04]  /*89e0*/  ST.E desc[UR36][R10.64+0xc], R21 ;  /* 0x00000c150a007985 */ /* 0x0007e8000c101924 */
[----:B------:R-:W4:Y:S04]  /*89f0*/  LDG.E R31, desc[UR36][R12.64+0x10] ;  /* 0x000010240c1f7981 */ /* 0x000f28000c1e1900 */
[----:B----4-:R3:W-:Y:S04]  /*8a00*/  ST.E desc[UR36][R8.64+0x10], R31 ;  /* 0x0000101f08007985 */ /* 0x0107e8000c101924 */
[----:B------:R3:W-:Y:S04]  /*8a10*/  ST.E desc[UR36][R10.64+0x10], R31 ;  /* 0x0000101f0a007985 */ /* 0x0007e8000c101924 */
[----:B0-----:R-:W4:Y:S04]  /*8a20*/  LDG.E R7, desc[UR36][R12.64+0x14] ;  /* 0x000014240c077981 */ /* 0x001f28000c1e1900 */
[----:B----4-:R3:W-:Y:S04]  /*8a30*/  ST.E desc[UR36][R8.64+0x14], R7 ;  /* 0x0000140708007985 */ /* 0x0107e8000c101924 */
[----:B------:R3:W-:Y:S04]  /*8a40*/  ST.E desc[UR36][R10.64+0x14], R7 ;  /* 0x000014070a007985 */ /* 0x0007e8000c101924 */
[----:B-1----:R-:W4:Y:S04]  /*8a50*/  LDG.E R5, desc[UR36][R12.64+0x18] ;  /* 0x000018240c057981 */ /* 0x002f28000c1e1900 */
[----:B----4-:R3:W-:Y:S04]  /*8a60*/  ST.E desc[UR36][R8.64+0x18], R5 ;  /* 0x0000180508007985 */ /* 0x0107e8000c101924 */
[----:B------:R3:W-:Y:S04]  /*8a70*/  ST.E desc[UR36][R10.64+0x18], R5 ;  /* 0x000018050a007985 */ /* 0x0007e8000c101924 */
[----:B--2---:R-:W2:Y:S01]  /*8a80*/  LDG.E R15, desc[UR36][R12.64+0x1c] ;  /* 0x00001c240c0f7981 */ /* 0x004ea2000c1e1900 */
[----:B------:R-:W-:-:S03]  /*8a90*/  IADD3 R3, PT, PT, R3, 0x8, RZ ;  /* 0x0000000803037810 */ /* 0x000fc60007ffe0ff */
[----:B--2---:R3:W-:Y:S04]  /*8aa0*/  ST.E desc[UR36][R8.64+0x1c], R15 ;  /* 0x00001c0f08007985 */ /* 0x0047e8000c101924 */
[----:B------:R3:W-:Y:S02]  /*8ab0*/  ST.E desc[UR36][R10.64+0x1c], R15 ;  /* 0x00001c0f0a007985 */ /* 0x0007e4000c101924 */
.L_x_168:
[----:B------:R-:W-:Y:S05]  /*8ac0*/  BRA.U !UP1, `(.L_x_167) ;  /* 0x0000000109c87547 */ /* 0x000fea000b800000 */
[----:B------:R-:W-:Y:S02]  /*8ad0*/  UISETP.GE.U32.AND UP0, UPT, UR54, 0x3, UPT ;  /* 0x000000033600788c */ /* 0x000fe4000bf06070 */
[----:B------:R-:W-:-:S07]  /*8ae0*/  UISETP.NE.AND UP1, UPT, UR50, URZ, UPT ;  /* 0x000000ff3200728c */ /* 0x000fce000bf25270 */
[----:B------:R-:W-:Y:S05]  /*8af0*/  BRA.U !UP0, `(.L_x_169) ;  /* 0x00000001085c7547 */ /* 0x000fea000b800000 */
[----:B---3--:R-:W0:Y:S01]  /*8b00*/  LDC.64 R6, c[0x0][0x380] ;  /* 0x0000e000ff067b82 */ /* 0x008e220000000a00 */
        /* <DEDUP_REMOVED lines=10> */
[----:B--2---:R0:W-:Y:S04]  /*8bb0*/  ST.E desc[UR36][R8.64], R7 ;  /* 0x0000000708007985 */ /* 0x0041e8000c101924 */
[----:B------:R0:W-:Y:S04]  /*8bc0*/  ST.E desc[UR36][R10.64], R7 ;  /* 0x000000070a007985 */ /* 0x0001e8000c101924 */
[----:B------:R-:W2:Y:S04]  /*8bd0*/  LDG.E R5, desc[UR36][R12.64+0x4] ;  /* 0x000004240c057981 */ /* 0x000ea8000c1e1900 */
[----:B--2---:R0:W-:Y:S04]  /*8be0*/  ST.E desc[UR36][R8.64+0x4], R5 ;  /* 0x0000040508007985 */ /* 0x0041e8000c101924 */
[----:B------:R0:W-:Y:S04]  /*8bf0*/  ST.E desc[UR36][R10.64+0x4], R5 ;  /* 0x000004050a007985 */ /* 0x0001e8000c101924 */
[----:B------:R-:W2:Y:S04]  /*8c00*/  LDG.E R15, desc[UR36][R12.64+0x8] ;  /* 0x000008240c0f7981 */ /* 0x000ea8000c1e1900 */
[----:B--2---:R0:W-:Y:S04]  /*8c10*/  ST.E desc[UR36][R8.64+0x8], R15 ;  /* 0x0000080f08007985 */ /* 0x0041e8000c101924 */
[----:B------:R0:W-:Y:S04]  /*8c20*/  ST.E desc[UR36][R10.64+0x8], R15 ;  /* 0x0000080f0a007985 */ /* 0x0001e8000c101924 */
[----:B------:R-:W2:Y:S01]  /*8c30*/  LDG.E R21, desc[UR36][R12.64+0xc] ;  /* 0x00000c240c157981 */ /* 0x000ea2000c1e1900 */
[----:B------:R-:W-:-:S03]  /*8c40*/  IADD3 R3, PT, PT, R3, 0x4, RZ ;  /* 0x0000000403037810 */ /* 0x000fc60007ffe0ff */
[----:B--2---:R0:W-:Y:S04]  /*8c50*/  ST.E desc[UR36][R8.64+0xc], R21 ;  /* 0x00000c1508007985 */ /* 0x0041e8000c101924 */
[----:B------:R0:W-:Y:S02]  /*8c60*/  ST.E desc[UR36][R10.64+0xc], R21 ;  /* 0x00000c150a007985 */ /* 0x0001e4000c101924 */
.L_x_169:
[----:B------:R-:W-:Y:S05]  /*8c70*/  BRA.U !UP1, `(.L_x_167) ;  /* 0x00000001095c7547 */ /* 0x000fea000b800000 */
[----:B0--3--:R-:W0:Y:S01]  /*8c80*/  LDC.64 R6, c[0x0][0x380] ;  /* 0x0000e000ff067b82 */ /* 0x009e220000000a00 */
[----:B------:R-:W-:-:S04]  /*8c90*/  IMAD.IADD R5, R4, 0x1, R3 ;  /* 0x0000000104057824 */ /* 0x000fc800078e0203 */
[----:B0-----:R-:W-:-:S06]  /*8ca0*/  IMAD.WIDE.U32 R6, R5, 0x4, R6 ;  /* 0x0000000405067825 */ /* 0x001fcc00078e0006 */
[----:B------:R-:W2:Y:S01]  /*8cb0*/  LDG.E R7, desc[UR36][R6.64] ;  /* 0x0000002406077981 */ /* 0x000ea2000c1e1900 */
[----:B------:R-:W-:Y:S01]  /*8cc0*/  IMAD.WIDE.U32 R8, R3, 0x4, R24 ;  /* 0x0000000403087825 */ /* 0x000fe200078e0018 */
[----:B------:R-:W-:-:S03]  /*8cd0*/  UISETP.NE.AND UP0, UPT, UR50, 0x1, UPT ;  /* 0x000000013200788c */ /* 0x000fc6000bf05270 */
[----:B------:R-:W-:Y:S01]  /*8ce0*/  IMAD.WIDE.U32 R10, R3, 0x4, R26 ;  /* 0x00000004030a7825 */ /* 0x000fe200078e001a */
[----:B--2---:R1:W-:Y:S04]  /*8cf0*/  ST.E desc[UR36][R8.64], R7 ;  /* 0x0000000708007985 */ /* 0x0043e8000c101924 */
[----:B------:R1:W-:Y:S01]  /*8d00*/  ST.E desc[UR36][R10.64], R7 ;  /* 0x000000070a007985 */ /* 0x0003e2000c101924 */
[----:B------:R-:W-:Y:S05]  /*8d10*/  BRA.U !UP0, `(.L_x_167) ;  /* 0x0000000108347547 */ /* 0x000fea000b800000 */
[----:B------:R-:W0:Y:S01]  /*8d20*/  LDCU.64 UR4, c[0x0][0x380] ;  /* 0x00007000ff0477ac */ /* 0x000e220008000a00 */
[----:B------:R-:W-:-:S04]  /*8d30*/  IADD3 R3, P0, PT, R4, R3, RZ ;  /* 0x0000000304037210 */ /* 0x000fc80007f1e0ff */
[----:B------:R-:W-:Y:S02]  /*8d40*/  IADD3.X R0, PT, PT, RZ, RZ, RZ, P0, !PT ;  /* 0x000000ffff007210 */ /* 0x000fe400007fe4ff */
[----:B0-----:R-:W-:-:S04]  /*8d50*/  LEA R2, P0, R3, UR4, 0x2 ;  /* 0x0000000403027c11 */ /* 0x001fc8000f8010ff */
[----:B------:R-:W-:-:S05]  /*8d60*/  LEA.HI.X R3, R3, UR5, R0, 0x2, P0 ;  /* 0x0000000503037c11 */ /* 0x000fca00080f1400 */
[----:B------:R-:W2:Y:S01]  /*8d70*/  LDG.E R5, desc[UR36][R2.64+0x4] ;  /* 0x0000042402057981 */ /* 0x000ea2000c1e1900 */
[----:B------:R-:W-:-:S03]  /*8d80*/  UISETP.NE.AND UP0, UPT, UR50, 0x2, UPT ;  /* 0x000000023200788c */ /* 0x000fc6000bf05270 */
[----:B--2---:R2:W-:Y:S04]  /*8d90*/  ST.E desc[UR36][R8.64+0x4], R5 ;  /* 0x0000040508007985 */ /* 0x0045e8000c101924 */
[----:B------:R2:W-:Y:S02]  /*8da0*/  ST.E desc[UR36][R10.64+0x4], R5 ;  /* 0x000004050a007985 */ /* 0x0005e4000c101924 */
[----:B------:R-:W-:Y:S05]  /*8db0*/  BRA.U !UP0, `(.L_x_167) ;  /* 0x00000001080c7547 */ /* 0x000fea000b800000 */
[----:B------:R-:W3:Y:S04]  /*8dc0*/  LDG.E R3, desc[UR36][R2.64+0x8] ;  /* 0x0000082402037981 */ /* 0x000ee8000c1e1900 */
[----:B---3--:R4:W-:Y:S04]  /*8dd0*/  ST.E desc[UR36][R8.64+0x8], R3 ;  /* 0x0000080308007985 */ /* 0x0089e8000c101924 */
[----:B------:R4:W-:Y:S02]  /*8de0*/  ST.E desc[UR36][R10.64+0x8], R3 ;  /* 0x000008030a007985 */ /* 0x0009e4000c101924 */
.L_x_167:
[----:B------:R-:W-:Y:S01]  /*8df0*/  BSSY.RECONVERGENT B0, `(.L_x_170) ;  /* 0x0000098000007945 */ /* 0x000fe20003800200 */
[----:B0--3--:R-:W-:-:S07]  /*8e00*/  MOV R21, RZ ;  /* 0x000000ff00157202 */ /* 0x009fce0000000f00 */
.L_x_176:
[----:B0--3--:R-:W0:Y:S01]  /*8e10*/  LDC R2, c[0x0][0x390] ;  /* 0x0000e400ff027b82 */ /* 0x009e220000000800 */
[----:B------:R-:W-:Y:S01]  /*8e20*/  UISETP.GE.U32.AND UP0, UPT, UR47, 0x7, UPT ;  /* 0x000000072f00788c */ /* 0x000fe2000bf06070 */
[----:B------:R-:W-:Y:S02]  /*8e30*/  IMAD.MOV.U32 R31, RZ, RZ, R21 ;  /* 0x000000ffff1f7224 */ /* 0x000fe400078e0015 */
[----:B------:R-:W-:Y:S02]  /*8e40*/  HFMA2 R15, -RZ, RZ, 0, 0 ;  /* 0x00000000ff0f7431 */ /* 0x000fe400000001ff */
[----:B-12-4-:R-:W-:-:S04]  /*8e50*/  IMAD.WIDE.U32 R10, R21, 0x4, R16 ;  /* 0x00000004150a7825 */ /* 0x016fc800078e0010 */
[----:B------:R-:W-:Y:S01]  /*8e60*/  IMAD.MOV.U32 R6, RZ, RZ, RZ ;  /* 0x000000ffff067224 */ /* 0x000fe200078e00ff */
[C---:B0-----:R-:W-:Y:S02]  /*8e70*/  IADD3 R9, PT, PT, R21.reuse, R2, RZ ;  /* 0x0000000215097210 */ /* 0x041fe40007ffe0ff */
[----:B------:R-:W-:-:S03]  /*8e80*/  IADD3 R21, PT, PT, R21, 0x1, RZ ;  /* 0x0000000115157810 */ /* 0x000fc60007ffe0ff */
[----:B------:R-:W-:Y:S01]  /*8e90*/  IMAD.WIDE.U32 R8, R9, 0x4, R16 ;  /* 0x0000000409087825 */ /* 0x000fe200078e0010 */
[----:B------:R-:W-:Y:S01]  /*8ea0*/  ISETP.NE.AND P1, PT, R21, R2, PT ;  /* 0x000000021500720c */ /* 0x000fe20003f25270 */
[----:B------:R-:W-:-:S12]  /*8eb0*/  BRA.U !UP0, `(.L_x_171) ;  /* 0x0000000108f87547 */ /* 0x000fd8000b800000 */
[----:B------:R0:W5:Y:S04]  /*8ec0*/  LD.E R0, desc[UR36][R10.64] ;  /* 0x000000240a007980 */ /* 0x000168000c101900 */
[----:B------:R0:W5:Y:S01]  /*8ed0*/  LD.E R20, desc[UR36][R8.64] ;  /* 0x0000002408147980 */ /* 0x000162000c101900 */
[----:B------:R-:W-:Y:S01]  /*8ee0*/  BSSY.RECONVERGENT B1, `(.L_x_172) ;  /* 0x000003a000017945 */ /* 0x000fe20003800200 */
[----:B------:R-:W-:Y:S01]  /*8ef0*/  MOV R6, RZ ;  /* 0x000000ff00067202 */ /* 0x000fe20000000f00 */
[----:B------:R-:W-:-:S07]  /*8f00*/  IMAD.MOV.U32 R35, RZ, RZ, RZ ;  /* 0x000000ffff237224 */ /* 0x000fce00078e00ff */
.L_x_173:
[C---:B------:R-:W-:Y:S01]  /*8f10*/  IADD3 R15, PT, PT, R35.reuse, R2, RZ ;  /* 0x00000002230f7210 */ /* 0x040fe20007ffe0ff */
[----:B------:R-:W-:-:S04]  /*8f20*/  IMAD.WIDE.U32 R32, R35, 0x4, R18 ;  /* 0x0000000423207825 */ /* 0x000fc800078e0012 */
[----:B------:R-:W-:Y:S01]  /*8f30*/  IMAD.WIDE.U32 R14, R15, 0x4, R18 ;  /* 0x000000040f0e7825 */ /* 0x000fe200078e0012 */
[----:B------:R-:W2:Y:S04]  /*8f40*/  LD.E R3, desc[UR36][R32.64] ;  /* 0x0000002420037980 */ /* 0x000ea8000c101900 */
[----:B------:R-:W3:Y:S01]  /*8f50*/  LD.E R5, desc[UR36][R14.64] ;  /* 0x000000240e057980 */ /* 0x000ee2000c101900 */
[----:B------:R-:W-:-:S03]  /*8f60*/  IMAD.WIDE.U32 R12, R35, 0x4, R24 ;  /* 0x00000004230c7825 */ /* 0x000fc600078e0018 */
        /* <DEDUP_REMOVED lines=14> */
[----:B--2--5:R-:W-:-:S04]  /*9050*/  FFMA R3, R0, R3, RZ ;  /* 0x0000000300037223 */ /* 0x024fc800000000ff */
[----:B---3--:R-:W-:Y:S02]  /*9060*/  FFMA R41, R20, R5, R3 ;  /* 0x0000000514297223 */ /* 0x008fe40000000003 */
[----:B------:R-:W2:Y:S01]  /*9070*/  LD.E R3, desc[UR36][R32.64+0x10] ;  /* 0x0000102420037980 */ /* 0x000ea2000c101900 */
[----:B----4-:R-:W-:-:S03]  /*9080*/  FFMA R57, R0, R57, RZ ;  /* 0x0000003900397223 */ /* 0x010fc600000000ff */
[----:B------:R-:W3:Y:S01]  /*9090*/  LD.E R5, desc[UR36][R32.64+0x18] ;  /* 0x0000182420057980 */ /* 0x000ee2000c101900 */
[----:B------:R-:W-:-:S03]  /*90a0*/  FFMA R57, R20, R36, R57 ;  /* 0x0000002414397223 */ /* 0x000fc60000000039 */
[----:B------:R-:W4:Y:S01]  /*90b0*/  LD.E R36, desc[UR36][R12.64+0xc] ;  /* 0x00000c240c247980 */ /* 0x000f22000c101900 */
[----:B------:R-:W-:-:S03]  /*90c0*/  FFMA R34, R41, R30, R6 ;  /* 0x0000001e29227223 */ /* 0x000fc60000000006 */
[----:B------:R-:W3:Y:S04]  /*90d0*/  LD.E R41, desc[UR36][R14.64+0x18] ;  /* 0x000018240e297980 */ /* 0x000ee8000c101900 */
[----:B------:R-:W3:Y:S04]  /*90e0*/  LD.E R32, desc[UR36][R12.64+0x10] ;  /* 0x000010240c207980 */ /* 0x000ee8000c101900 */
[----:B------:R-:W3:Y:S04]  /*90f0*/  LD.E R30, desc[UR36][R12.64+0x14] ;  /* 0x000014240c1e7980 */ /* 0x000ee8000c101900 */
[----:B------:R-:W3:Y:S04]  /*9100*/  LD.E R6, desc[UR36][R12.64+0x18] ;  /* 0x000018240c067980 */ /* 0x000ee8000c101900 */
[----:B------:R1:W3:Y:S01]  /*9110*/  LD.E R33, desc[UR36][R12.64+0x1c] ;  /* 0x00001c240c217980 */ /* 0x0002e2000c101900 */
[C---:B------:R-:W-:Y:S01]  /*9120*/  FFMA R51, R0.reuse, R51, RZ ;  /* 0x0000003300337223 */ /* 0x040fe200000000ff */
[----:B------:R-:W-:Y:S01]  /*9130*/  FFMA R34, R57, R38, R34 ;  /* 0x0000002639227223 */ /* 0x000fe20000000022 */
[----:B------:R-:W-:-:S02]  /*9140*/  FFMA R7, R0, R7, RZ ;  /* 0x0000000700077223 */ /* 0x000fc400000000ff */
[C---:B------:R-:W-:Y:S01]  /*9150*/  FFMA R51, R20.reuse, R40, R51 ;  /* 0x0000002814337223 */ /* 0x040fe20000000033 */
[----:B------:R-:W-:Y:S01]  /*9160*/  IADD3 R35, PT, PT, R35, 0x8, RZ ;  /* 0x0000000823237810 */ /* 0x000fe20007ffe0ff */
[----:B------:R-:W-:Y:S02]  /*9170*/  FFMA R7, R20, R44, R7 ;  /* 0x0000002c14077223 */ /* 0x000fe40000000007 */
[----:B------:R-:W-:Y:S01]  /*9180*/  FFMA R34, R51, R42, R34 ;  /* 0x0000002a33227223 */ /* 0x000fe20000000022 */
[C---:B------:R-:W-:Y:S01]  /*9190*/  FFMA R37, R0.reuse, R37, RZ ;  /* 0x0000002500257223 */ /* 0x040fe200000000ff */
[----:B------:R-:W-:Y:S01]  /*91a0*/  ISETP.NE.AND P0, PT, R35, UR53, PT ;  /* 0x0000003523007c0c */ /* 0x000fe2000bf05270 */
[----:B------:R-:W-:Y:S02]  /*91b0*/  FFMA R39, R0, R39, RZ ;  /* 0x0000002700277223 */ /* 0x000fe400000000ff */
[C---:B-1----:R-:W-:Y:S02]  /*91c0*/  FFMA R12, R20.reuse, R43, R37 ;  /* 0x0000002b140c7223 */ /* 0x042fe40000000025 */
[----:B------:R-:W-:Y:S01]  /*91d0*/  FFMA R39, R20, R55, R39 ;  /* 0x0000003714277223 */ /* 0x000fe20000000027 */
[----:B--2---:R-:W-:-:S04]  /*91e0*/  FFMA R14, R0, R3, RZ ;  /* 0x00000003000e7223 */ /* 0x004fc800000000ff */
[----:B------:R-:W-:Y:S01]  /*91f0*/  FFMA R14, R20, R53, R14 ;  /* 0x00000035140e7223 */ /* 0x000fe2000000000e */
[----:B----4-:R-:W-:Y:S01]  /*9200*/  FFMA R7, R7, R36, R34 ;  /* 0x0000002407077223 */ /* 0x010fe20000000022 */
[----:B---3--:R-:W-:-:S03]  /*9210*/  FFMA R34, R0, R5, RZ ;  /* 0x0000000500227223 */ /* 0x008fc600000000ff */
[----:B------:R-:W-:Y:S01]  /*9220*/  FFMA R7, R14, R32, R7 ;  /* 0x000000200e077223 */ /* 0x000fe20000000007 */
[----:B------:R-:W-:-:S03]  /*9230*/  FFMA R34, R20, R41, R34 ;  /* 0x0000002914227223 */ /* 0x000fc60000000022 */
[----:B------:R-:W-:-:S04]  /*9240*/  FFMA R7, R12, R30, R7 ;  /* 0x0000001e0c077223 */ /* 0x000fc80000000007 */
[----:B------:R-:W-:-:S04]  /*9250*/  FFMA R6, R34, R6, R7 ;  /* 0x0000000622067223 */ /* 0x000fc80000000007 */
[----:B------:R-:W-:Y:S01]  /*9260*/  FFMA R6, R39, R33, R6 ;  /* 0x0000002127067223 */ /* 0x000fe20000000006 */
[----:B------:R-:W-:Y:S06]  /*9270*/  @P0 BRA `(.L_x_173) ;  /* 0xfffffffc00240947 */ /* 0x000fec000383ffff */
[----:B------:R-:W-:Y:S05]  /*9280*/  BSYNC.RECONVERGENT B1 ;  /* 0x0000000000017941 */ /* 0x000fea0003800200 */
.L_x_172:
[----:B------:R-:W-:-:S07]  /*9290*/  IMAD.U32 R15, RZ, RZ, UR53 ;  /* 0x00000035ff0f7e24 */ /* 0x000fce000f8e00ff */
.L_x_171:
[----:B------:R-:W-:-:S13]  /*92a0*/  ISETP.NE.AND P2, PT, RZ, UR49, PT ;  /* 0x00000031ff007c0c */ /* 0x000fda000bf45270 */
[----:B------:R-:W-:Y:S05]  /*92b0*/  @!P2 BRA `(.L_x_174) ;  /* 0x000000040018a947 */ /* 0x000fea0003800000 */
[----:B------:R-:W-:Y:S02]  /*92c0*/  UISETP.GE.U32.AND UP0, UPT, UR54, 0x3, UPT ;  /* 0x000000033600788c */ /* 0x000fe4000bf06070 */
[----:B------:R-:W-:-:S07]  /*92d0*/  UISETP.NE.AND UP1, UPT, UR50, URZ, UPT ;  /* 0x000000ff3200728c */ /* 0x000fce000bf25270 */
[----:B------:R-:W-:Y:S05]  /*92e0*/  BRA.U !UP0, `(.L_x_175) ;  /* 0x0000000108807547 */ /* 0x000fea000b800000 */
[C---:B------:R-:W-:Y:S01]  /*92f0*/  IADD3 R37, PT, PT, R15.reuse, R2, RZ ;  /* 0x000000020f257210 */ /* 0x040fe20007ffe0ff */
[--C-:B------:R-:W-:Y:S01]  /*9300*/  IMAD.WIDE.U32 R12, R15, 0x4, R18.reuse ;  /* 0x000000040f0c7825 */ /* 0x100fe200078e0012 */
[----:B------:R-:W2:Y:S03]  /*9310*/  LD.E R0, desc[UR36][R10.64] ;  /* 0x000000240a007980 */ /* 0x000ea6000c101900 */
[----:B------:R-:W-:Y:S01]  /*9320*/  IMAD.WIDE.U32 R36, R37, 0x4, R18 ;  /* 0x0000000425247825 */ /* 0x000fe200078e0012 */
[----:B------:R-:W2:Y:S03]  /*9330*/  LD.E R39, desc[UR36][R12.64] ;  /* 0x000000240c277980 */ /* 0x000ea6000c101900 */
[C---:B------:R-:W-:Y:S01]  /*9340*/  IMAD.WIDE.U32 R32, R15.reuse, 0x4, R24 ;  /* 0x000000040f207825 */ /* 0x040fe200078e0018 */
[----:B------:R-:W3:Y:S03]  /*9350*/  LD.E R14, desc[UR36][R8.64] ;  /* 0x00000024080e7980 */ /* 0x000ee6000c101900 */
[----:B------:R-:W-:Y:S01]  /*9360*/  IMAD.WIDE.U32 R34, R2, 0x4, R12 ;  /* 0x0000000402227825 */ /* 0x000fe200078e000c */
        /* <DEDUP_REMOVED lines=11> */
[----:B------:R-:W-:Y:S01]  /*9420*/  IADD3 R15, PT, PT, R15, 0x4, RZ ;  /* 0x000000040f0f7810 */ /* 0x000fe20007ffe0ff */
[----:B--2---:R-:W-:-:S04]  /*9430*/  FFMA R39, R0, R39, RZ ;  /* 0x0000002700277223 */ /* 0x004fc800000000ff */
[----:B---3--:R-:W-:Y:S01]  /*9440*/  FFMA R39, R14, R36, R39 ;  /* 0x000000240e277223 */ /* 0x008fe20000000027 */
[----:B----4-:R-:W-:-:S03]  /*9450*/  FFMA R3, R0, R3, RZ ;  /* 0x0000000300037223 */ /* 0x010fc600000000ff */
[----:B-----5:R-:W-:Y:S01]  /*9460*/  FFMA R20, R39, R20, R6 ;  /* 0x0000001427147223 */ /* 0x020fe20000000006 */
[----:B------:R-:W-:Y:S01]  /*9470*/  FFMA R3, R14, R30, R3 ;  /* 0x0000001e0e037223 */ /* 0x000fe20000000003 */
[C---:B------:R-:W-:Y:S01]  /*9480*/  FFMA R5, R0.reuse, R5, RZ ;  /* 0x0000000500057223 */ /* 0x040fe200000000ff */
[----:B------:R-:W-:Y:S02]  /*9490*/  FFMA R7, R0, R7, RZ ;  /* 0x0000000700077223 */ /* 0x000fe400000000ff */
[----:B------:R-:W-:Y:S01]  /*94a0*/  FFMA R3, R3, R38, R20 ;  /* 0x0000002603037223 */ /* 0x000fe20000000014 */
[C---:B------:R-:W-:Y:S01]  /*94b0*/  FFMA R40, R14.reuse, R40, R5 ;  /* 0x000000280e287223 */ /* 0x040fe20000000005 */
[----:B------:R-:W-:-:S03]  /*94c0*/  FFMA R42, R14, R42, R7 ;  /* 0x0000002a0e2a7223 */ /* 0x000fc60000000007 */
[----:B------:R-:W-:-:S04]  /*94d0*/  FFMA R3, R40, R37, R3 ;  /* 0x0000002528037223 */ /* 0x000fc80000000003 */
[----:B------:R-:W-:-:S07]  /*94e0*/  FFMA R6, R42, R41, R3 ;  /* 0x000000292a067223 */ /* 0x000fce0000000003 */
.L_x_175:
[----:B------:R-:W-:Y:S05]  /*94f0*/  BRA.U !UP1, `(.L_x_174) ;  /* 0x0000000109887547 */ /* 0x000fea000b800000 */
[----:B------:R-:W-:Y:S02]  /*9500*/  ISETP.NE.AND P0, PT, RZ, UR55, PT ;  /* 0x00000037ff007c0c */ /* 0x000fe4000bf05270 */
[----:B------:R-:W-:-:S11]  /*9510*/  ISETP.NE.AND P3, PT, RZ, UR44, PT ;  /* 0x0000002cff007c0c */ /* 0x000fd6000bf65270 */
[C---:B------:R-:W-:Y:S01]  /*9520*/  @P0 IMAD.IADD R35, R15.reuse, 0x1, R2 ;  /* 0x000000010f230824 */ /* 0x040fe200078e0202 */
[----:B------:R-:W2:Y:S01]  /*9530*/  @P0 LD.E R0, desc[UR36][R10.64] ;  /* 0x000000240a000980 */ /* 0x000ea2000c101900 */
[----:B------:R-:W-:-:S03]  /*9540*/  @P0 IMAD.WIDE.U32 R36, R15, 0x4, R18 ;  /* 0x000000040f240825 */ /* 0x000fc600078e0012 */
[----:B------:R-:W3:Y:S01]  /*9550*/  @P0 LD.E R20, desc[UR36][R8.64] ;  /* 0x0000002408140980 */ /* 0x000ee2000c101900 */
[C---:B------:R-:W-:Y:S01]  /*9560*/  @P0 IMAD.WIDE.U32 R12, R15.reuse, 0x4, R24 ;  /* 0x000000040f0c0825 */ /* 0x040fe200078e0018 */
[----:B------:R-:W-:Y:S02]  /*9570*/  @P0 IADD3 R15, PT, PT, R15, 0x2, RZ ;  /* 0x000000020f0f0810 */ /* 0x000fe40007ffe0ff */
[----:B------:R-:W2:Y:S01]  /*9580*/  @P0 LD.E R7, desc[UR36][R36.64] ;  /* 0x0000002424070980 */ /* 0x000ea2000c101900 */
[----:B------:R-:W-:Y:S01]  /*9590*/  @P0 IMAD.WIDE.U32 R34, R35, 0x4, R18 ;  /* 0x0000000423220825 */ /* 0x000fe200078e0012 */
[----:B------:R-:W-:Y:S02]  /*95a0*/  @P3 IADD3 R5, PT, PT, R15, R2, RZ ;  /* 0x000000020f053210 */ /* 0x000fe40007ffe0ff */
[----:B------:R-:W4:Y:S01]  /*95b0*/  @P0 LD.E R3, desc[UR36][R36.64+0x4] ;  /* 0x0000042424030980 */ /* 0x000f22000c101900 */
[----:B------:R-:W-:-:S03]  /*95c0*/  @P0 IMAD.WIDE.U32 R38, R2, 0x4, R36 ;  /* 0x0000000402260825 */ /* 0x000fc600078e0024 */
[----:B------:R1:W3:Y:S01]  /*95d0*/  @P0 LD.E R30, desc[UR36][R34.64] ;  /* 0x00000024221e0980 */ /* 0x0002e2000c101900 */
[----:B------:R-:W-:-:S03]  /*95e0*/  @P3 IMAD.WIDE.U32 R32, R15, 0x4, R18 ;  /* 0x000000040f203825 */ /* 0x000fc600078e0012 */
[----:B------:R-:W5:Y:S01]  /*95f0*/  @P3 LD.E R2, desc[UR36][R10.64] ;  /* 0x000000240a023980 */ /* 0x000f62000c101900 */
[----:B------:R-:W-:-:S03]  /*9600*/  @P3 IMAD.WIDE.U32 R14, R15, 0x4, R24 ;  /* 0x000000040f0e3825 */ /* 0x000fc600078e0018 */
[----:B------:R-:W5:Y:S01]  /*9610*/  @P0 LD.E R38, desc[UR36][R38.64+0x4] ;  /* 0x0000042426260980 */ /* 0x000f62000c101900 */
[----:B-1----:R-:W-:-:S03]  /*9620*/  @P3 IMAD.WIDE.U32 R34, R5, 0x4, R18 ;  /* 0x0000000405223825 */ /* 0x002fc600078e0012 */
[----:B------:R-:W5:Y:S04]  /*9630*/  @P0 LD.E R40, desc[UR36][R12.64] ;  /* 0x000000240c280980 */ /* 0x000f68000c101900 */
[----:B------:R-:W5:Y:S04]  /*9640*/  @P3 LD.E R33, desc[UR36][R32.64] ;  /* 0x0000002420213980 */ /* 0x000f68000c101900 */
[----:B------:R-:W5:Y:S04]  /*9650*/  @P3 LD.E R41, desc[UR36][R8.64] ;  /* 0x0000002408293980 */ /* 0x000f68000c101900 */
[----:B------:R-:W5:Y:S04]  /*9660*/  @P0 LD.E R5, desc[UR36][R12.64+0x4] ;  /* 0x000004240c050980 */ /* 0x000f68000c101900 */
[----:B------:R-:W5:Y:S04]  /*9670*/  @P3 LD.E R35, desc[UR36][R34.64] ;  /* 0x0000002422233980 */ /* 0x000f68000c101900 */
[----:B------:R-:W5:Y:S01]  /*9680*/  @P3 LD.E R14, desc[UR36][R14.64] ;  /* 0x000000240e0e3980 */ /* 0x000f62000c101900 */
[C---:B--2---:R-:W-:Y:S01]  /*9690*/  @P0 FFMA R7, R0.reuse, R7, RZ ;  /* 0x0000000700070223 */ /* 0x044fe200000000ff */
[----:B----4-:R-:W-:-:S03]  /*96a0*/  @P0 FFMA R3, R0, R3, RZ ;  /* 0x0000000300030223 */ /* 0x010fc600000000ff */
[C---:B---3--:R-:W-:Y:S01]  /*96b0*/  @P0 FFMA R7, R20.reuse, R30, R7 ;  /* 0x0000001e14070223 */ /* 0x048fe20000000007 */
[----:B-----5:R-:W-:-:S03]  /*96c0*/  @P0 FFMA R38, R20, R38, R3 ;  /* 0x0000002614260223 */ /* 0x020fc60000000003 */
[----:B------:R-:W-:Y:S01]  /*96d0*/  @P0 FFMA R7, R7, R40, R6 ;  /* 0x0000002807070223 */ /* 0x000fe20000000006 */
[----:B------:R-:W-:-:S03]  /*96e0*/  @P3 FFMA R2, R2, R33, RZ ;  /* 0x0000002102023223 */ /* 0x000fc600000000ff */
[----:B------:R-:W-:Y:S01]  /*96f0*/  @P0 FFMA R6, R38, R5, R7 ;  /* 0x0000000526060223 */ /* 0x000fe20000000007 */
[----:B------:R-:W-:-:S04]  /*9700*/  @P3 FFMA R3, R41, R35, R2 ;  /* 0x0000002329033223 */ /* 0x000fc80000000002 */
[----:B------:R-:W-:-:S07]  /*9710*/  @P3 FFMA R6, R3, R14, R6 ;  /* 0x0000000e03063223 */ /* 0x000fce0000000006 */
.L_x_174:
[----:B------:R-:W-:-:S05]  /*9720*/  IMAD.WIDE.U32 R2, R31, 0x4, R26 ;  /* 0x000000041f027825 */ /* 0x000fca00078e001a */
[----:B------:R-:W2:Y:S02]  /*9730*/  LD.E R5, desc[UR36][R2.64] ;  /* 0x0000002402057980 */ /* 0x000ea4000c101900 */
[----:B--2---:R-:W-:-:S05]  /*9740*/  FADD R5, R5, R6 ;  /* 0x0000000605057221 */ /* 0x004fca0000000000 */
[----:B------:R3:W-:Y:S01]  /*9750*/  ST.E desc[UR36][R2.64], R5 ;  /* 0x0000000502007985 */ /* 0x0007e2000c101924 */
[----:B------:R-:W-:Y:S05]  /*9760*/  @P1 BRA `(.L_x_176) ;  /* 0xfffffff400a81947 */ /* 0x000fea000383ffff */
[----:B------:R-:W-:Y:S05]  /*9770*/  BSYNC.RECONVERGENT B0 ;  /* 0x0000000000007941 */ /* 0x000fea0003800200 */
.L_x_170:
[----:B------:R-:W-:Y:S01]  /*9780*/  UISETP.GE.U32.AND UP0, UPT, UR47, 0xf, UPT ;  /* 0x0000000f2f00788c */ /* 0x000fe2000bf06070 */
[----:B---3--:R-:W-:-:S08]  /*9790*/  IMAD.MOV.U32 R3, RZ, RZ, RZ ;  /* 0x000000ffff037224 */ /* 0x008fd000078e00ff */
[----:B------:R-:W-:Y:S05]  /*97a0*/  BRA.U !UP0, `(.L_x_177) ;  /* 0x0000000108ac7547 */ /* 0x000fea000b800000 */
[----:B------:R-:W1:Y:S01]  /*97b0*/  LDC.64 R2, c[0x0][0x380] ;  /* 0x0000e000ff027b82 */ /* 0x000e620000000a00 */
[----:B------:R-:W-:Y:S01]  /*97c0*/  BSSY.RECONVERGENT B0, `(.L_x_178) ;  /* 0x0000028000007945 */ /* 0x000fe20003800200 */
[----:B------:R-:W-:-:S07]  /*97d0*/  MOV R5, RZ ;  /* 0x000000ff00057202 */ /* 0x000fce0000000f00 */
.L_x_179:
[----:B------:R-:W-:-:S05]  /*97e0*/  IMAD.WIDE.U32 R6, R5, 0x4, R26 ;  /* 0x0000000405067825 */ /* 0x000fca00078e001a */
[----:B0---4-:R-:W2:Y:S01]  /*97f0*/  LD.E R11, desc[UR36][R6.64] ;  /* 0x00000024060b7980 */ /* 0x011ea2000c101900 */
[----:B------:R-:W-:-:S05]  /*9800*/  IADD3 R9, PT, PT, R4, R5, RZ ;  /* 0x0000000504097210 */ /* 0x000fca0007ffe0ff */
[----:B-1----:R-:W-:-:S05]  /*9810*/  IMAD.WIDE.U32 R8, R9, 0x4, R2 ;  /* 0x0000000409087825 */ /* 0x002fca00078e0002 */
        /* <DEDUP_REMOVED lines=30> */
[----:B------:R-:W-:-:S05]  /*9a00*/  VIADD R5, R5, 0x10 ;  /* 0x0000001005057836 */ /* 0x000fca0000000000 */
[----:B------:R-:W-:Y:S01]  /*9a10*/  ISETP.NE.AND P0, PT, R5, UR52, PT ;  /* 0x0000003405007c0c */ /* 0x000fe2000bf05270 */
[----:B--2---:R4:W-:-:S12]  /*9a20*/  STG.E desc[UR36][R8.64+0x3c], R21 ;  /* 0x00003c1508007986 */ /* 0x0049d8000c101924 */
[----:B------:R-:W-:Y:S05]  /*9a30*/  @P0 BRA `(.L_x_179) ;  /* 0xfffffffc00680947 */ /* 0x000fea000383ffff */
[----:B------:R-:W-:Y:S05]  /*9a40*/  BSYNC.RECONVERGENT B0 ;  /* 0x0000000000007941 */ /* 0x000fea0003800200 */
.L_x_178:
[----:B------:R-:W-:-:S07]  /*9a50*/  MOV R3, UR52 ;  /* 0x0000003400037c02 */ /* 0x000fce0008000f00 */
.L_x_177:
[----:B------:R-:W-:-:S09]  /*9a60*/  UISETP.NE.AND UP0, UPT, UR51, URZ, UPT ;  /* 0x000000ff3300728c */ /* 0x000fd2000bf05270 */
[----:B------:R-:W-:Y:S05]  /*9a70*/  BRA.U !UP0, `(.L_x_163) ;  /* 0x0000000508187547 */ /* 0x000fea000b800000 */
[----:B------:R-:W-:-:S09]  /*9a80*/  UISETP.GE.U32.AND UP0, UPT, UR56, 0x7, UPT ;  /* 0x000000073800788c */ /* 0x000fd2000bf06070 */
[----:B------:R-:W-:Y:S05]  /*9a90*/  BRA.U !UP0, `(.L_x_180) ;  /* 0x0000000108687547 */ /* 0x000fea000b800000 */
[----:B------:R-:W-:Y:S01]  /*9aa0*/  IMAD.WIDE.U32 R6, R3, 0x4, R26 ;  /* 0x0000000403067825 */ /* 0x000fe200078e001a */
[----:B0---4-:R-:W0:Y:S01]  /*9ab0*/  LDC.64 R8, c[0x0][0x380] ;  /* 0x0000e000ff087b82 */ /* 0x011e220000000a00 */
[----:B------:R-:W-:Y:S01]  /*9ac0*/  IADD3 R11, PT, PT, R4, R3, RZ ;  /* 0x00000003040b7210 */ /* 0x000fe20007ffe0ff */
[----:B------:R-:W1:Y:S02]  /*9ad0*/  LDCU.64 UR4, c[0x0][0x380] ;  /* 0x00007000ff0477ac */ /* 0x000e640008000a00 */
[----:B------:R-:W2:Y:S02]  /*9ae0*/  LD.E R5, desc[UR36][R6.64] ;  /* 0x0000002406057980 */ /* 0x000ea4000c101900 */
[----:B0-----:R-:W-:-:S05]  /*9af0*/  IMAD.WIDE.U32 R8, R11, 0x4, R8 ;  /* 0x000000040b087825 */ /* 0x001fca00078e0008 */
        /* <DEDUP_REMOVED lines=20> */
.L_x_180:
[----:B------:R-:W-:Y:S05]  /*9c40*/  @!P2 BRA `(.L_x_163) ;  /* 0x0000000000a4a947 */ /* 0x000fea0003800000 */
[----:B------:R-:W-:Y:S02]  /*9c50*/  UISETP.GE.U32.AND UP0, UPT, UR54, 0x3, UPT ;  /* 0x000000033600788c */ /* 0x000fe4000bf06070 */
[----:B------:R-:W-:-:S07]  /*9c60*/  UISETP.NE.AND UP1, UPT, UR50, URZ, UPT ;  /* 0x000000ff3200728c */ /* 0x000fce000bf25270 */
[----:B------:R-:W-:Y:S05]  /*9c70*/  BRA.U !UP0, `(.L_x_181) ;  /* 0x0000000108487547 */ /* 0x000fea000b800000 */
[----:B------:R-:W-:Y:S01]  /*9c80*/  IMAD.WIDE.U32 R6, R3, 0x4, R26 ;  /* 0x0000000403067825 */ /* 0x000fe200078e001a */
[----:B0-2-4-:R-:W0:Y:S01]  /*9c90*/  LDC.64 R8, c[0x0][0x380] ;  /* 0x0000e000ff087b82 */ /* 0x015e220000000a00 */
        /* <DEDUP_REMOVED lines=16> */
.L_x_181:
[----:B------:R-:W-:Y:S05]  /*9da0*/  BRA.U !UP1, `(.L_x_163) ;  /* 0x00000001094c7547 */ /* 0x000fea000b800000 */
[----:B0-234-:R-:W-:Y:S01]  /*9db0*/  IMAD.WIDE.U32 R8, R3, 0x4, R26 ;  /* 0x0000000403087825 */ /* 0x01dfe200078e001a */
[----:B------:R-:W0:Y:S04]  /*9dc0*/  LDC.64 R6, c[0x0][0x380] ;  /* 0x0000e000ff067b82 */ /* 0x000e280000000a00 */
[----:B------:R-:W2:Y:S01]  /*9dd0*/  LD.E R5, desc[UR36][R8.64] ;  /* 0x0000002408057980 */ /* 0x000ea2000c101900 */
[----:B------:R-:W-:Y:S01]  /*9de0*/  IADD3 R11, PT, PT, R4, R3, RZ ;  /* 0x00000003040b7210 */ /* 0x000fe20007ffe0ff */
[----:B------:R-:W-:-:S04]  /*9df0*/  UISETP.NE.AND UP0, UPT, UR50, 0x1, UPT ;  /* 0x000000013200788c */ /* 0x000fc8000bf05270 */
[----:B0-----:R-:W-:-:S05]  /*9e00*/  IMAD.WIDE.U32 R6, R11, 0x4, R6 ;  /* 0x000000040b067825 */ /* 0x001fca00078e0006 */
[----:B--2---:R1:W-:Y:S01]  /*9e10*/  STG.E desc[UR36][R6.64], R5 ;  /* 0x0000000506007986 */ /* 0x0043e2000c101924 */
[----:B------:R-:W-:Y:S05]  /*9e20*/  BRA.U !UP0, `(.L_x_163) ;  /* 0x00000001082c7547 */ /* 0x000fea000b800000 */
[----:B-1----:R-:W2:Y:S01]  /*9e30*/  LD.E R5, desc[UR36][R8.64+0x4] ;  /* 0x0000042408057980 */ /* 0x002ea2000c101900 */
[----:B------:R-:W0:Y:S01]  /*9e40*/  LDCU.64 UR4, c[0x0][0x380] ;  /* 0x00007000ff0477ac */ /* 0x000e220008000a00 */
[----:B------:R-:W-:Y:S01]  /*9e50*/  IADD3 R3, P0, PT, R4, R3, RZ ;  /* 0x0000000304037210 */ /* 0x000fe20007f1e0ff */
[----:B------:R-:W-:-:S04]  /*9e60*/  UISETP.NE.AND UP0, UPT, UR50, 0x2, UPT ;  /* 0x000000023200788c */ /* 0x000fc8000bf05270 */
[----:B------:R-:W-:Y:S01]  /*9e70*/  IMAD.X R0, RZ, RZ, RZ, P0 ;  /* 0x000000ffff007224 */ /* 0x000fe200000e06ff */
[----:B0-----:R-:W-:-:S04]  /*9e80*/  LEA R2, P0, R3, UR4, 0x2 ;  /* 0x0000000403027c11 */ /* 0x001fc8000f8010ff */
[----:B------:R-:W-:-:S05]  /*9e90*/  LEA.HI.X R3, R3, UR5, R0, 0x2, P0 ;  /* 0x0000000503037c11 */ /* 0x000fca00080f1400 */
[----:B--2---:R0:W-:Y:S01]  /*9ea0*/  STG.E desc[UR36][R2.64+0x4], R5 ;  /* 0x0000040502007986 */ /* 0x0041e2000c101924 */
[----:B------:R-:W-:Y:S05]  /*9eb0*/  BRA.U !UP0, `(.L_x_163) ;  /* 0x0000000108087547 */ /* 0x000fea000b800000 */
[----:B------:R-:W2:Y:S04]  /*9ec0*/  LD.E R9, desc[UR36][R8.64+0x8] ;  /* 0x0000082408097980 */ /* 0x000ea8000c101900 */
[----:B--2---:R1:W-:Y:S02]  /*9ed0*/  STG.E desc[UR36][R2.64+0x8], R9 ;  /* 0x0000080902007986 */ /* 0x0043e4000c101924 */
.L_x_163:
[----:B01----:R-:W-:Y:S02]  /*9ee0*/  MOV R2, 0x8 ;  /* 0x0000000800027802 */ /* 0x003fe40000000f00 */
[----:B------:R-:W-:Y:S02]  /*9ef0*/  MOV R4, R24 ;  /* 0x0000001800047202 */ /* 0x000fe40000000f00 */
[----:B------:R0:W1:Y:S01]  /*9f00*/  LDC.64 R6, c[0x4][R2] ;  /* 0x0100000002067b82 */ /* 0x0000620000000a00 */
[----:B--23--:R-:W-:-:S07]  /*9f10*/  MOV R5, R25 ;  /* 0x0000001900057202 */ /* 0x00cfce0000000f00 */
[----:B----4-:R-:W-:-:S07]  /*9f20*/  LEPC R20, `(.L_x_182) ;  /* 0x000000001014794e */ /* 0x010fce0000000000 */
[----:B01----:R-:W-:Y:S05]  /*9f30*/  CALL.ABS.NOINC R6 ;  /* 0x0000000006007343 */ /* 0x003fea0003c00000 */
.L_x_182:
[----:B------:R-:W0:Y:S01]  /*9f40*/  LDC.64 R2, c[0x4][R2] ;  /* 0x0100000002027b82 */ /* 0x000e220000000a00 */
[----:B------:R-:W-:Y:S01]  /*9f50*/  IMAD.MOV.U32 R4, RZ, RZ, R26 ;  /* 0x000000ffff047224 */ /* 0x000fe200078e001a */
[----:B------:R-:W-:-:S07]  /*9f60*/  MOV R5, R27 ;  /* 0x0000001b00057202 */ /* 0x000fce0000000f00 */
[----:B------:R-:W-:-:S07]  /*9f70*/  LEPC R20, `(.L_x_183) ;  /* 0x000000001014794e */ /* 0x000fce0000000000 */
[----:B0-----:R-:W-:Y:S05]  /*9f80*/  CALL.ABS.NOINC R2 ;  /* 0x0000000002007343 */ /* 0x001fea0003c00000 */
.L_x_183:
[----:B------:R-:W0:Y:S01]  /*9f90*/  LDCU UR4, c[0x0][0x394] ;  /* 0x00007280ff0477ac */ /* 0x000e220008000800 */
[----:B------:R-:W-:Y:S01]  /*9fa0*/  IADD3 R29, PT, PT, R29, 0x1, RZ ;  /* 0x000000011d1d7810 */ /* 0x000fe20007ffe0ff */
[----:B0-----:R-:W-:-:S05]  /*9fb0*/  IMAD.U32 R5, RZ, RZ, UR4 ;  /* 0x00000004ff057e24 */ /* 0x001fca000f8e00ff */
[----:B------:R-:W-:-:S13]  /*9fc0*/  ISETP.NE.AND P0, PT, R29, R5, PT ;  /* 0x000000051d00720c */ /* 0x000fda0003f05270 */
[----:B------:R-:W-:Y:S05]  /*9fd0*/  @P0 BRA `(.L_x_184) ;  /* 0xffffffe000a80947 */ /* 0x000fea000383ffff */
.L_x_160:
[----:B------:R-:W-:Y:S05]  /*9fe0*/  BSYNC.RECONVERGENT B6 ;  /* 0x0000000000067941 */ /* 0x000fea0003800200 */
.L_x_159:
[----:B------:R-:W2:Y:S01]  /*9ff0*/  LDL.64 R2, [R1] ;  /* 0x0000000001027983 */ /* 0x000ea20000100a00 */
[----:B------:R-:W0:Y:S01]  /*a000*/  LDC.64 R6, c[0x0][0x388] ;  /* 0x0000e200ff067b82 */ /* 0x000e220000000a00 */
[----:B------:R-:W-:Y:S02]  /*a010*/  MOV R24, 0x8 ;  /* 0x0000000800187802 */ /* 0x000fe40000000f00 */
[----:B------:R-:W-:Y:S02]  /*a020*/  ISETP.GE.AND P0, PT, R28, R5, PT ;  /* 0x000000051c00720c */ /* 0x000fe40003f06270 */
[----:B------:R-:W-:Y:S02]  /*a030*/  MOV R4, R16 ;  /* 0x0000001000047202 */ /* 0x000fe40000000f00 */
[----:B------:R-:W-:Y:S01]  /*a040*/  MOV R5, R17 ;  /* 0x0000001100057202 */ /* 0x000fe20000000f00 */
[----:B----4-:R1:W3:Y:S01]  /*a050*/  LDC.64 R8, c[0x4][R24] ;  /* 0x0100000018087b82 */ /* 0x0102e20000000a00 */
[----:B------:R-:W-:Y:S01]  /*a060*/  P2R R16, PR, RZ, 0x1 ;  /* 0x00000001ff107803 */ /* 0x000fe20000000000 */
[----:B0-----:R-:W-:-:S05]  /*a070*/  IMAD.WIDE.U32 R6, R45, 0x4, R6 ;  /* 0x000000042d067825 */ /* 0x001fca00078e0006 */
[----:B--2---:R1:W-:Y:S04]  /*a080*/  STG.E desc[UR36][R6.64], R2 ;  /* 0x0000000206007986 */ /* 0x0043e8000c101924 */
[----:B---3--:R1:W-:Y:S02]  /*a090*/  STG.E desc[UR36][R6.64+0x4], R3 ;  /* 0x0000040306007986 */ /* 0x0083e4000c101924 */
[----:B------:R-:W-:-:S07]  /*a0a0*/  LEPC R20, `(.L_x_185) ;  /* 0x000000001014794e */ /* 0x000fce0000000000 */
[----:B-1----:R-:W-:Y:S05]  /*a0b0*/  CALL.ABS.NOINC R8 ;  /* 0x0000000008007343 */ /* 0x002fea0003c00000 */
.L_x_185:
[----:B------:R0:W1:Y:S01]  /*a0c0*/  LDC.64 R2, c[0x4][R24] ;  /* 0x0100000018027b82 */ /* 0x0000620000000a00 */
[----:B------:R-:W-:Y:S01]  /*a0d0*/  IMAD.MOV.U32 R4, RZ, RZ, R18 ;  /* 0x000000ffff047224 */ /* 0x000fe200078e0012 */
[----:B------:R-:W-:-:S07]  /*a0e0*/  MOV R5, R19 ;  /* 0x0000001300057202 */ /* 0x000fce0000000f00 */
[----:B------:R-:W-:-:S07]  /*a0f0*/  LEPC R20, `(.L_x_186) ;  /* 0x000000001014794e */ /* 0x000fce0000000000 */
[----:B01----:R-:W-:Y:S05]  /*a100*/  CALL.ABS.NOINC R2 ;  /* 0x0000000002007343 */ /* 0x003fea0003c00000 */
.L_x_186:
[----:B------:R0:W1:Y:S01]  /*a110*/  LDC.64 R2, c[0x4][R24] ;  /* 0x0100000018027b82 */ /* 0x0000620000000a00 */
[----:B------:R-:W-:Y:S01]  /*a120*/  MOV R4, UR42 ;  /* 0x0000002a00047c02 */ /* 0x000fe20008000f00 */
[----:B------:R-:W-:-:S07]  /*a130*/  IMAD.U32 R5, RZ, RZ, UR43 ;  /* 0x0000002bff057e24 */ /* 0x000fce000f8e00ff */
[----:B------:R-:W-:-:S07]  /*a140*/  LEPC R20, `(.L_x_187) ;  /* 0x000000001014794e */ /* 0x000fce0000000000 */
[----:B01----:R-:W-:Y:S05]  /*a150*/  CALL.ABS.NOINC R2 ;  /* 0x0000000002007343 */ /* 0x003fea0003c00000 */
.L_x_187:
[----:B------:R-:W0:Y:S01]  /*a160*/  LDC.64 R24, c[0x4][R24] ;  /* 0x0100000018187b82 */ /* 0x000e220000000a00 */
[----:B------:R-:W-:Y:S02]  /*a170*/  MOV R4, R22 ;  /* 0x0000001600047202 */ /* 0x000fe40000000f00 */
[----:B------:R-:W-:-:S07]  /*a180*/  MOV R5, R23 ;  /* 0x0000001700057202 */ /* 0x000fce0000000f00 */
[----:B------:R-:W-:-:S07]  /*a190*/  LEPC R20, `(.L_x_188) ;  /* 0x000000001014794e */ /* 0x000fce0000000000 */
[----:B0-----:R-:W-:Y:S05]  /*a1a0*/  CALL.ABS.NOINC R24 ;  /* 0x0000000018007343 */ /* 0x001fea0003c00000 */
.L_x_188:
[----:B------:R-:W-:Y:S01]  /*a1b0*/  ISETP.NE.AND P6, PT, R16, RZ, PT ;  /* 0x000000ff1000720c */ /* 0x000fe20003fc5270 */
[----:B------:R-:W-:Y:S01]  /*a1c0*/  VIADD R49, R49, 0x1 ;  /* 0x0000000131317836 */ /* 0x000fe20000000000 */
[----:B------:R-:W-:Y:S01]  /*a1d0*/  IADD3 R47, PT, PT, R47, 0x1, RZ ;  /* 0x000000012f2f7810 */ /* 0x000fe20007ffe0ff */
[----:B------:R-:W-:Y:S01]  /*a1e0*/  VIADD R48, R48, 0x1 ;  /* 0x0000000130307836 */ /* 0x000fe20000000000 */
[----:B------:R-:W-:Y:S02]  /*a1f0*/  IADD3 R46, PT, PT, R46, 0x1, RZ ;  /* 0x000000012e2e7810 */ /* 0x000fe40007ffe0ff */
[----:B------:R-:W-:-:S07]  /*a200*/  MOV R45, R28 ;  /* 0x0000001c002d7202 */ /* 0x000fce0000000f00 */
[----:B------:R-:W-:Y:S05]  /*a210*/  @!P6 BRA `(.L_x_189) ;  /* 0xffffff600000e947 */ /* 0x000fea000383ffff */
[----:B------:R-:W-:Y:S05]  /*a220*/  BSYNC.RECONVERGENT B7 ;  /* 0x0000000000077941 */ /* 0x000fea0003800200 */
.L_x_1:
[----:B------:R-:W-:Y:S05]  /*a230*/  EXIT ;  /* 0x000000000000794d */ /* 0x000fea0003800000 */
        .weak           $__internal_0_$__cuda_sm20_sqrt_rn_f32_slowpath
        .type           $__internal_0_$__cuda_sm20_sqrt_rn_f32_slowpath,@function
        .size           $__internal_0_$__cuda_sm20_sqrt_rn_f32_slowpath,($__internal_1_$__cuda_sm3x_div_rn_noftz_f32_slowpath - $__internal_0_$__cuda_sm20_sqrt_rn_f32_slowpath)
$__internal_0_$__cuda_sm20_sqrt_rn_f32_slowpath:
[----:B------:R-:W-:-:S13]  /*a240*/  LOP3.LUT P0, RZ, R0, 0x7fffffff, RZ, 0xc0, !PT ;  /* 0x7fffffff00ff7812 */ /* 0x000fda000780c0ff */
[----:B------:R-:W-:Y:S01]  /*a250*/  @!P0 MOV R2, R0 ;  /* 0x0000000000028202 */ /* 0x000fe20000000f00 */
[----:B------:R-:W-:Y:S06]  /*a260*/  @!P0 BRA `(.L_x_190) ;  /* 0x0000000000408947 */ /* 0x000fec0003800000 */
[----:B------:R-:W-:-:S13]  /*a270*/  FSETP.GEU.FTZ.AND P0, PT, R0, RZ, PT ;  /* 0x000000ff0000720b */ /* 0x000fda0003f1e000 */
[----:B------:R-:W-:Y:S01]  /*a280*/  @!P0 IMAD.MOV.U32 R2, RZ, RZ, 0x7fffffff ;  /* 0x7fffffffff028424 */ /* 0x000fe200078e00ff */
[----:B------:R-:W-:Y:S06]  /*a290*/  @!P0 BRA `(.L_x_190) ;  /* 0x0000000000348947 */ /* 0x000fec0003800000 */
[----:B------:R-:W-:-:S13]  /*a2a0*/  FSETP.GTU.FTZ.AND P0, PT, |R0|, +INF , PT ;  /* 0x7f8000000000780b */ /* 0x000fda0003f1c200 */
[----:B------:R-:W-:Y:S01]  /*a2b0*/  @P0 FADD.FTZ R2, R0, 1 ;  /* 0x3f80000000020421 */ /* 0x000fe20000010000 */
[----:B------:R-:W-:Y:S06]  /*a2c0*/  @P0 BRA `(.L_x_190) ;  /* 0x0000000000280947 */ /* 0x000fec0003800000 */
[----:B------:R-:W-:-:S13]  /*a2d0*/  FSETP.NEU.FTZ.AND P0, PT, |R0|, +INF , PT ;  /* 0x7f8000000000780b */ /* 0x000fda0003f1d200 */
[----:B------:R-:W-:-:S04]  /*a2e0*/  @P0 FFMA R3, R0, 1.84467440737095516160e+19, RZ ;  /* 0x5f80000000030823 */ /* 0x000fc800000000ff */
[----:B------:R-:W0:Y:S02]  /*a2f0*/  @P0 MUFU.RSQ R2, R3 ;  /* 0x0000000300020308 */ /* 0x000e240000001400 */
[----:B0-----:R-:W-:Y:S01]  /*a300*/  @P0 FMUL.FTZ R4, R3, R2 ;  /* 0x0000000203040220 */ /* 0x001fe20000410000 */
[----:B------:R-:W-:Y:S01]  /*a310*/  @P0 FMUL.FTZ R6, R2, 0.5 ;  /* 0x3f00000002060820 */ /* 0x000fe20000410000 */
[----:B------:R-:W-:Y:S02]  /*a320*/  @!P0 MOV R2, R0 ;  /* 0x0000000000028202 */ /* 0x000fe40000000f00 */
[----:B------:R-:W-:-:S04]  /*a330*/  @P0 FADD.FTZ R5, -R4, -RZ ;  /* 0x800000ff04050221 */ /* 0x000fc80000010100 */
[----:B------:R-:W-:-:S04]  /*a340*/  @P0 FFMA R5, R4, R5, R3 ;  /* 0x0000000504050223 */ /* 0x000fc80000000003 */
[----:B------:R-:W-:-:S04]  /*a350*/  @P0 FFMA R5, R5, R6, R4 ;  /* 0x0000000605050223 */ /* 0x000fc80000000004 */
[----:B------:R-:W-:-:S07]  /*a360*/  @P0 FMUL.FTZ R2, R5, 2.3283064365386962891e-10 ;  /* 0x2f80000005020820 */ /* 0x000fce0000410000 */
.L_x_190:
[----:B------:R-:W-:Y:S01]  /*a370*/  HFMA2 R3, -RZ, RZ, 0, 0 ;  /* 0x00000000ff037431 */ /* 0x000fe200000001ff */
[----:B------:R-:W-:Y:S01]  /*a380*/  MOV R4, R2 ;  /* 0x0000000200047202 */ /* 0x000fe20000000f00 */
[----:B------:R-:W-:-:S04]  /*a390*/  IMAD.MOV.U32 R2, RZ, RZ, R7 ;  /* 0x000000ffff027224 */ /* 0x000fc800078e0007 */
[----:B------:R-:W-:Y:S05]  /*a3a0*/  RET.REL.NODEC R2 `(_Z10mmqrKernelPfS_iii) ;  /* 0xffffff5c02147950 */ /* 0x000fea0003c3ffff */
        .weak           $__internal_1_$__cuda_sm3x_div_rn_noftz_f32_slowpath
        .type           $__internal_1_$__cuda_sm3x_div_rn_noftz_f32_slowpath,@function
        .size           $__internal_1_$__cuda_sm3x_div_rn_noftz_f32_slowpath,(.L_x_204 - $__internal_1_$__cuda_sm3x_div_rn_noftz_f32_slowpath)
$__internal_1_$__cuda_sm3x_div_rn_noftz_f32_slowpath:
[----:B------:R-:W-:Y:S01]  /*a3b0*/  SHF.R.U32.HI R9, RZ, 0x17, R0 ;  /* 0x00000017ff097819 */ /* 0x000fe20000011600 */
[----:B------:R-:W-:Y:S01]  /*a3c0*/  BSSY.RECONVERGENT B0, `(.L_x_191) ;  /* 0x0000062000007945 */ /* 0x000fe20003800200 */
[----:B------:R-:W-:Y:S02]  /*a3d0*/  SHF.R.U32.HI R12, RZ, 0x17, R3 ;  /* 0x00000017ff0c7819 */ /* 0x000fe40000011603 */
[----:B------:R-:W-:Y:S02]  /*a3e0*/  LOP3.LUT R9, R9, 0xff, RZ, 0xc0, !PT ;  /* 0x000000ff09097812 */ /* 0x000fe400078ec0ff */
[----:B------:R-:W-:Y:S02]  /*a3f0*/  LOP3.LUT R12, R12, 0xff, RZ, 0xc0, !PT ;  /* 0x000000ff0c0c7812 */ /* 0x000fe400078ec0ff */
[----:B------:R-:W-:-:S03]  /*a400*/  IADD3 R13, PT, PT, R9, -0x1, RZ ;  /* 0xffffffff090d7810 */ /* 0x000fc60007ffe0ff */
[----:B------:R-:W-:Y:S01]  /*a410*/  VIADD R14, R12, 0xffffffff ;  /* 0xffffffff0c0e7836 */ /* 0x000fe20000000000 */
[----:B------:R-:W-:-:S04]  /*a420*/  ISETP.GT.U32.AND P0, PT, R13, 0xfd, PT ;  /* 0x000000fd0d00780c */ /* 0x000fc80003f04070 */
[----:B------:R-:W-:-:S13]  /*a430*/  ISETP.GT.U32.OR P0, PT, R14, 0xfd, P0 ;  /* 0x000000fd0e00780c */ /* 0x000fda0000704470 */
[----:B------:R-:W-:Y:S01]  /*a440*/  @!P0 MOV R10, RZ ;  /* 0x000000ff000a8202 */ /* 0x000fe20000000f00 */
[----:B------:R-:W-:Y:S06]  /*a450*/  @!P0 BRA `(.L_x_192) ;  /* 0x00000000005c8947 */ /* 0x000fec0003800000 */
[----:B------:R-:W-:Y:S02]  /*a460*/  FSETP.GTU.FTZ.AND P0, PT, |R3|, +INF , PT ;  /* 0x7f8000000300780b */ /* 0x000fe40003f1c200 */
[----:B------:R-:W-:-:S04]  /*a470*/  FSETP.GTU.FTZ.AND P1, PT, |R0|, +INF , PT ;  /* 0x7f8000000000780b */ /* 0x000fc80003f3c200 */
[----:B------:R-:W-:-:S13]  /*a480*/  PLOP3.LUT P0, PT, P0, P1, PT, 0xf8, 0x8f ;  /* 0x00000000008f781c */ /* 0x000fda0000703f70 */
[----:B------:R-:W-:Y:S05]  /*a490*/  @P0 BRA `(.L_x_193) ;  /* 0x00000004004c0947 */ /* 0x000fea0003800000 */
[----:B------:R-:W-:-:S13]  /*a4a0*/  LOP3.LUT P0, RZ, R0, 0x7fffffff, R3, 0xc8, !PT ;  /* 0x7fffffff00ff7812 */ /* 0x000fda000780c803 */
[----:B------:R-:W-:Y:S05]  /*a4b0*/  @!P0 BRA `(.L_x_194) ;  /* 0x00000004003c8947 */ /* 0x000fea0003800000 */
[C---:B------:R-:W-:Y:S02]  /*a4c0*/  FSETP.NEU.FTZ.AND P2, PT, |R3|.reuse, +INF , PT ;  /* 0x7f8000000300780b */ /* 0x040fe40003f5d200 */
[----:B------:R-:W-:Y:S02]  /*a4d0*/  FSETP.NEU.FTZ.AND P1, PT, |R0|, +INF , PT ;  /* 0x7f8000000000780b */ /* 0x000fe40003f3d200 */
[----:B------:R-:W-:-:S11]  /*a4e0*/  FSETP.NEU.FTZ.AND P0, PT, |R3|, +INF , PT ;  /* 0x7f8000000300780b */ /* 0x000fd60003f1d200 */
[----:B------:R-:W-:Y:S05]  /*a4f0*/  @!P1 BRA !P2, `(.L_x_194) ;  /* 0x00000004002c9947 */ /* 0x000fea0005000000 */
[----:B------:R-:W-:-:S04]  /*a500*/  LOP3.LUT P2, RZ, R3, 0x7fffffff, RZ, 0xc0, !PT ;  /* 0x7fffffff03ff7812 */ /* 0x000fc8000784c0ff */
[----:B------:R-:W-:-:S13]  /*a510*/  PLOP3.LUT P1, PT, P1, P2, PT, 0x2f, 0xf2 ;  /* 0x0000000000f2781c */ /* 0x000fda0000f24577 */
[----:B------:R-:W-:Y:S05]  /*a520*/  @P1 BRA `(.L_x_195) ;  /* 0x0000000400181947 */ /* 0x000fea0003800000 */
[----:B------:R-:W-:-:S04]  /*a530*/  LOP3.LUT P1, RZ, R0, 0x7fffffff, RZ, 0xc0, !PT ;  /* 0x7fffffff00ff7812 */ /* 0x000fc8000782c0ff */
[----:B------:R-:W-:-:S13]  /*a540*/  PLOP3.LUT P0, PT, P0, P1, PT, 0x2f, 0xf2 ;  /* 0x0000000000f2781c */ /* 0x000fda0000702577 */
[----:B------:R-:W-:Y:S05]  /*a550*/  @P0 BRA `(.L_x_196) ;  /* 0x0000000400000947 */ /* 0x000fea0003800000 */
[----:B------:R-:W-:Y:S02]  /*a560*/  ISETP.GE.AND P0, PT, R14, RZ, PT ;  /* 0x000000ff0e00720c */ /* 0x000fe40003f06270 */
[----:B------:R-:W-:-:S11]  /*a570*/  ISETP.GE.AND P1, PT, R13, RZ, PT ;  /* 0x000000ff0d00720c */ /* 0x000fd60003f26270 */
[----:B------:R-:W-:Y:S01]  /*a580*/  @P0 MOV R10, RZ ;  /* 0x000000ff000a0202 */ /* 0x000fe20000000f00 */
[----:B------:R-:W-:Y:S02]  /*a590*/  @!P0 IMAD.MOV.U32 R10, RZ, RZ, -0x40 ;  /* 0xffffffc0ff0a8424 */ /* 0x000fe400078e00ff */
[----:B------:R-:W-:Y:S01]  /*a5a0*/  @!P0 FFMA R3, R3, 1.84467440737095516160e+19, RZ ;  /* 0x5f80000003038823 */ /* 0x000fe200000000ff */
[----:B------:R-:W-:Y:S02]  /*a5b0*/  @!P1 FFMA R0, R0, 1.84467440737095516160e+19, RZ ;  /* 0x5f80000000009823 */ /* 0x000fe400000000ff */
[----:B------:R-:W-:-:S07]  /*a5c0*/  @!P1 IADD3 R10, PT, PT, R10, 0x40, RZ ;  /* 0x000000400a0a9810 */ /* 0x000fce0007ffe0ff */
.L_x_192:
[----:B------:R-:W-:Y:S01]  /*a5d0*/  LEA R57, R9, 0xc0800000, 0x17 ;  /* 0xc080000009397811 */ /* 0x000fe200078eb8ff */
[----:B------:R-:W-:Y:S01]  /*a5e0*/  VIADD R12, R12, 0xffffff81 ;  /* 0xffffff810c0c7836 */ /* 0x000fe20000000000 */
[----:B------:R-:W-:Y:S02]  /*a5f0*/  BSSY.RECONVERGENT B1, `(.L_x_197) ;  /* 0x0000035000017945 */ /* 0x000fe40003800200 */
[----:B------:R-:W-:Y:S02]  /*a600*/  IADD3 R57, PT, PT, -R57, R0, RZ ;  /* 0x0000000039397210 */ /* 0x000fe40007ffe1ff */
[----:B------:R-:W-:Y:S02]  /*a610*/  IADD3 R9, PT, PT, R12, 0x7f, -R9 ;  /* 0x0000007f0c097810 */ /* 0x000fe40007ffe809 */
[----:B------:R-:W0:Y:S01]  /*a620*/  MUFU.RCP R0, R57 ;  /* 0x0000003900007308 */ /* 0x000e220000001000 */
[----:B------:R-:W-:Y:S01]  /*a630*/  FADD.FTZ R13, -R57, -RZ ;  /* 0x800000ff390d7221 */ /* 0x000fe20000010100 */
[----:B------:R-:W-:-:S03]  /*a640*/  IADD3 R9, PT, PT, R9, R10, RZ ;  /* 0x0000000a09097210 */ /* 0x000fc60007ffe0ff */
[----:B0-----:R-:W-:-:S04]  /*a650*/  FFMA R55, R0, R13, 1 ;  /* 0x3f80000000377423 */ /* 0x001fc8000000000d */
[----:B------:R-:W-:Y:S01]  /*a660*/  FFMA R55, R0, R55, R0 ;  /* 0x0000003700377223 */ /* 0x000fe20000000000 */
[----:B------:R-:W-:-:S04]  /*a670*/  IMAD R0, R12, -0x800000, R3 ;  /* 0xff8000000c007824 */ /* 0x000fc800078e0203 */
[----:B------:R-:W-:-:S04]  /*a680*/  FFMA R14, R0, R55, RZ ;  /* 0x00000037000e7223 */ /* 0x000fc800000000ff */
[----:B------:R-:W-:-:S04]  /*a690*/  FFMA R3, R13, R14, R0 ;  /* 0x0000000e0d037223 */ /* 0x000fc80000000000 */
[----:B------:R-:W-:-:S04]  /*a6a0*/  FFMA R14, R55, R3, R14 ;  /* 0x00000003370e7223 */ /* 0x000fc8000000000e */
[----:B------:R-:W-:-:S04]  /*a6b0*/  FFMA R13, R13, R14, R0 ;  /* 0x0000000e0d0d7223 */ /* 0x000fc80000000000 */
[----:B------:R-:W-:-:S05]  /*a6c0*/  FFMA R0, R55, R13, R14 ;  /* 0x0000000d37007223 */ /* 0x000fca000000000e */
[----:B------:R-:W-:-:S04]  /*a6d0*/  SHF.R.U32.HI R10, RZ, 0x17, R0 ;  /* 0x00000017ff0a7819 */ /* 0x000fc80000011600 */
[----:B------:R-:W-:-:S04]  /*a6e0*/  LOP3.LUT R10, R10, 0xff, RZ, 0xc0, !PT ;  /* 0x000000ff0a0a7812 */ /* 0x000fc800078ec0ff */
[----:B------:R-:W-:-:S05]  /*a6f0*/  IADD3 R3, PT, PT, R10, R9, RZ ;  /* 0x000000090a037210 */ /* 0x000fca0007ffe0ff */
[----:B------:R-:W-:-:S05]  /*a700*/  VIADD R10, R3, 0xffffffff ;  /* 0xffffffff030a7836 */ /* 0x000fca0000000000 */
[----:B------:R-:W-:-:S13]  /*a710*/  ISETP.GE.U32.AND P0, PT, R10, 0xfe, PT ;  /* 0x000000fe0a00780c */ /* 0x000fda0003f06070 */
[----:B------:R-:W-:Y:S05]  /*a720*/  @!P0 BRA `(.L_x_198) ;  /* 0x0000000000808947 */ /* 0x000fea0003800000 */
[----:B------:R-:W-:-:S13]  /*a730*/  ISETP.GT.AND P0, PT, R3, 0xfe, PT ;  /* 0x000000fe0300780c */ /* 0x000fda0003f04270 */
[----:B------:R-:W-:Y:S05]  /*a740*/  @P0 BRA `(.L_x_199) ;  /* 0x00000000006c0947 */ /* 0x000fea0003800000 */
[----:B------:R-:W-:-:S13]  /*a750*/  ISETP.GE.AND P0, PT, R3, 0x1, PT ;  /* 0x000000010300780c */ /* 0x000fda0003f06270 */
[----:B------:R-:W-:Y:S05]  /*a760*/  @P0 BRA `(.L_x_200) ;  /* 0x0000000000740947 */ /* 0x000fea0003800000 */
[----:B------:R-:W-:Y:S02]  /*a770*/  ISETP.GE.AND P0, PT, R3, -0x18, PT ;  /* 0xffffffe80300780c */ /* 0x000fe40003f06270 */
[----:B------:R-:W-:-:S11]  /*a780*/  LOP3.LUT R0, R0, 0x80000000, RZ, 0xc0, !PT ;  /* 0x8000000000007812 */ /* 0x000fd600078ec0ff */
[----:B------:R-:W-:Y:S05]  /*a790*/  @!P0 BRA `(.L_x_200) ;  /* 0x0000000000688947 */ /* 0x000fea0003800000 */
[CCC-:B------:R-:W-:Y:S01]  /*a7a0*/  FFMA.RZ R9, R55.reuse, R13.reuse, R14.reuse ;  /* 0x0000000d37097223 */ /* 0x1c0fe2000000c00e */
[CCC-:B------:R-:W-:Y:S01]  /*a7b0*/  FFMA.RP R10, R55.reuse, R13.reuse, R14.reuse ;  /* 0x0000000d370a7223 */ /* 0x1c0fe2000000800e */
[----:B------:R-:W-:Y:S01]  /*a7c0*/  FFMA.RM R13, R55, R13, R14 ;  /* 0x0000000d370d7223 */ /* 0x000fe2000000400e */
[----:B------:R-:W-:Y:S02]  /*a7d0*/  ISETP.NE.AND P2, PT, R3, RZ, PT ;  /* 0x000000ff0300720c */ /* 0x000fe40003f45270 */
[----:B------:R-:W-:Y:S02]  /*a7e0*/  LOP3.LUT R9, R9, 0x7fffff, RZ, 0xc0, !PT ;  /* 0x007fffff09097812 */ /* 0x000fe400078ec0ff */
[----:B------:R-:W-:Y:S02]  /*a7f0*/  FSETP.NEU.FTZ.AND P0, PT, R10, R13, PT ;  /* 0x0000000d0a00720b */ /* 0x000fe40003f1d000 */
[----:B------:R-:W-:Y:S02]  /*a800*/  IADD3 R10, PT, PT, R3, 0x20, RZ ;  /* 0x00000020030a7810 */ /* 0x000fe40007ffe0ff */
[----:B------:R-:W-:-:S02]  /*a810*/  LOP3.LUT R9, R9, 0x800000, RZ, 0xfc, !PT ;  /* 0x0080000009097812 */ /* 0x000fc400078efcff */
[C---:B------:R-:W-:Y:S02]  /*a820*/  ISETP.NE.AND P1, PT, R3.reuse, RZ, PT ;  /* 0x000000ff0300720c */ /* 0x040fe40003f25270 */
[----:B------:R-:W-:Y:S02]  /*a830*/  IADD3 R3, PT, PT, -R3, RZ, RZ ;  /* 0x000000ff03037210 */ /* 0x000fe40007ffe1ff */
[----:B------:R-:W-:Y:S02]  /*a840*/  SHF.L.U32 R10, R9, R10, RZ ;  /* 0x0000000a090a7219 */ /* 0x000fe400000006ff */
[----:B------:R-:W-:Y:S02]  /*a850*/  SEL R12, R3, RZ, P2 ;  /* 0x000000ff030c7207 */ /* 0x000fe40001000000 */
[----:B------:R-:W-:Y:S02]  /*a860*/  ISETP.NE.AND P1, PT, R10, RZ, P1 ;  /* 0x000000ff0a00720c */ /* 0x000fe40000f25270 */
[----:B------:R-:W-:-:S02]  /*a870*/  SHF.R.U32.HI R10, RZ, R12, R9 ;  /* 0x0000000cff0a7219 */ /* 0x000fc40000011609 */
[----:B------:R-:W-:Y:S02]  /*a880*/  PLOP3.LUT P0, PT, P0, P1, PT, 0xf8, 0x8f ;  /* 0x00000000008f781c */ /* 0x000fe40000703f70 */
[----:B------:R-:W-:Y:S02]  /*a890*/  SHF.R.U32.HI R9, RZ, 0x1, R10 ;  /* 0x00000001ff097819 */ /* 0x000fe4000001160a */
[----:B------:R-:W-:-:S04]  /*a8a0*/  SEL R12, RZ, 0x1, !P0 ;  /* 0x00000001ff0c7807 */ /* 0x000fc80004000000 */
[----:B------:R-:W-:-:S04]  /*a8b0*/  LOP3.LUT R3, R12, 0x1, R9, 0xf8, !PT ;  /* 0x000000010c037812 */ /* 0x000fc800078ef809 */
[----:B------:R-:W-:-:S05]  /*a8c0*/  LOP3.LUT R10, R3, R10, RZ, 0xc0, !PT ;  /* 0x0000000a030a7212 */ /* 0x000fca00078ec0ff */
[----:B------:R-:W-:-:S05]  /*a8d0*/  IMAD.IADD R9, R9, 0x1, R10 ;  /* 0x0000000109097824 */ /* 0x000fca00078e020a */
[----:B------:R-:W-:Y:S01]  /*a8e0*/  LOP3.LUT R0, R9, R0, RZ, 0xfc, !PT ;  /* 0x0000000009007212 */ /* 0x000fe200078efcff */
[----:B------:R-:W-:Y:S06]  /*a8f0*/  BRA `(.L_x_200) ;  /* 0x0000000000107947 */ /* 0x000fec0003800000 */
.L_x_199:
[----:B------:R-:W-:-:S04]  /*a900*/  LOP3.LUT R0, R0, 0x80000000, RZ, 0xc0, !PT ;  /* 0x8000000000007812 */ /* 0x000fc800078ec0ff */
[----:B------:R-:W-:Y:S01]  /*a910*/  LOP3.LUT R0, R0, 0x7f800000, RZ, 0xfc, !PT ;  /* 0x7f80000000007812 */ /* 0x000fe200078efcff */
[----:B------:R-:W-:Y:S06]  /*a920*/  BRA `(.L_x_200) ;  /* 0x0000000000047947 */ /* 0x000fec0003800000 */
.L_x_198:
[----:B------:R-:W-:-:S07]  /*a930*/  LEA R0, R9, R0, 0x17 ;  /* 0x0000000009007211 */ /* 0x000fce00078eb8ff */
.L_x_200:
[----:B------:R-:W-:Y:S05]  /*a940*/  BSYNC.RECONVERGENT B1 ;  /* 0x0000000000017941 */ /* 0x000fea0003800200 */
.L_x_197:
[----:B------:R-:W-:Y:S05]  /*a950*/  BRA `(.L_x_201) ;  /* 0x0000000000207947 */ /* 0x000fea0003800000 */
.L_x_196:
[----:B------:R-:W-:-:S04]  /*a960*/  LOP3.LUT R0, R0, 0x80000000, R3, 0x48, !PT ;  /* 0x8000000000007812 */ /* 0x000fc800078e4803 */
[----:B------:R-:W-:Y:S01]  /*a970*/  LOP3.LUT R0, R0, 0x7f800000, RZ, 0xfc, !PT ;  /* 0x7f80000000007812 */ /* 0x000fe200078efcff */
[----:B------:R-:W-:Y:S06]  /*a980*/  BRA `(.L_x_201) ;  /* 0x0000000000147947 */ /* 0x000fec0003800000 */
.L_x_195:
[----:B------:R-:W-:Y:S01]  /*a990*/  LOP3.LUT R0, R0, 0x80000000, R3, 0x48, !PT ;  /* 0x8000000000007812 */ /* 0x000fe200078e4803 */
[----:B------:R-:W-:Y:S06]  /*a9a0*/  BRA `(.L_x_201) ;  /* 0x00000000000c7947 */ /* 0x000fec0003800000 */
.L_x_194:
[----:B------:R-:W0:Y:S01]  /*a9b0*/  MUFU.RSQ R0, -QNAN ;  /* 0xffc0000000007908 */ /* 0x000e220000001400 */
[----:B------:R-:W-:Y:S05]  /*a9c0*/  BRA `(.L_x_201) ;  /* 0x0000000000047947 */ /* 0x000fea0003800000 */
.L_x_193:
[----:B------:R-:W-:-:S07]  /*a9d0*/  FADD.FTZ R0, R3, R0 ;  /* 0x0000000003007221 */ /* 0x000fce0000010000 */
.L_x_201:
[----:B------:R-:W-:Y:S05]  /*a9e0*/  BSYNC.RECONVERGENT B0 ;  /* 0x0000000000007941 */ /* 0x000fea0003800200 */
.L_x_191:
[----:B------:R-:W-:-:S04]  /*a9f0*/  HFMA2 R9, -RZ, RZ, 0, 0 ;  /* 0x00000000ff097431 */ /* 0x000fc800000001ff */
[----:B0-----:R-:W-:Y:S05]  /*aa00*/  RET.REL.NODEC R8 `(_Z10mmqrKernelPfS_iii) ;  /* 0xffffff54087c7950 */ /* 0x001fea0003c3ffff */
.L_x_202:
        /* <DEDUP_REMOVED lines=15> */
.L_x_204:


//--------------------- .nv.shared.reserved.0     --------------------------
	.section	.nv.shared.reserved.0,"aw",@nobits
	.weak		__nv_reservedSMEM_offset_0_alias
	.size		__nv_reservedSMEM_offset_0_alias, 0, 64
	.other		__nv_reservedSMEM_offset_0_alias,@"STO_CUDA_RESERVED_SHARED STV_DEFAULT"
__nv_reservedSMEM_offset_0_alias:
	.zero		0
	.zero		64


//--------------------- .nv.constant0._Z3addPiS_S_ --------------------------
	.section	.nv.constant0._Z3addPiS_S_,"a",@progbits
	.sectionflags	@""
	.align	4
.nv.constant0._Z3addPiS_S_:
	.zero		920


//--------------------- .nv.constant0._Z10mmqrKernelPfS_iii --------------------------
	.section	.nv.constant0._Z10mmqrKernelPfS_iii,"a",@progbits
	.sectionflags	@""
	.align	4
.nv.constant0._Z10mmqrKernelPfS_iii:
	.zero		924


//--------------------- SYMBOLS --------------------------

	.type		.nv.reservedSmem.offset0,@object
	.size		.nv.reservedSmem.offset0,0x4
	.type		malloc,@function
	.type		free,@function
